// auto-generated by cutlass_sweep.gemm — config: {"arch": "sm_90", "cluster_m": 1, "cluster_n": 2, "dtype": "e4m3", "stages": 5, "tile_k": 32, "tile_m": 64, "tile_n": 128}
#include "cutlass/cutlass.h"
#include "cutlass/gemm/collective/collective_builder.hpp"
#include "cutlass/gemm/device/gemm_universal_adapter.h"
#include "cutlass/gemm/kernel/gemm_universal.hpp"
#include "cutlass/epilogue/collective/collective_builder.hpp"

using ElemA = cutlass::float_e4m3_t;
using ElemB = cutlass::float_e4m3_t;
using ElemCD = cutlass::float_e4m3_t;
using Acc  = float;
using TileShape    = cute::Shape<cute::_64, cute::_128, cute::_32>;
using ClusterShape = cute::Shape<cute::_1, cute::_2, cute::_1>;

using CollectiveEpilogue = typename cutlass::epilogue::collective::CollectiveBuilder<
    cutlass::arch::Sm90, cutlass::arch::OpClassTensorOp,
    TileShape, ClusterShape,
    cutlass::epilogue::collective::EpilogueTileAuto,
    Acc, Acc,
    ElemCD, cutlass::layout::RowMajor, 128 / cutlass::sizeof_bits<ElemCD>::value,
    ElemCD, cutlass::layout::RowMajor, 128 / cutlass::sizeof_bits<ElemCD>::value,
    cutlass::epilogue::collective::EpilogueScheduleAuto
  >::CollectiveOp;

using CollectiveMainloop = typename cutlass::gemm::collective::CollectiveBuilder<
    cutlass::arch::Sm90, cutlass::arch::OpClassTensorOp,
    ElemA, cutlass::layout::RowMajor, 128 / cutlass::sizeof_bits<ElemA>::value,
    ElemB, cutlass::layout::ColumnMajor, 128 / cutlass::sizeof_bits<ElemB>::value,
    Acc,
    TileShape, ClusterShape,
    cutlass::gemm::collective::StageCount<5>,
    cutlass::gemm::collective::KernelScheduleAuto
  >::CollectiveOp;

using GemmKernel = cutlass::gemm::kernel::GemmUniversal<
    cute::Shape<int,int,int,int>,
    CollectiveMainloop,
    CollectiveEpilogue
>;
using Gemm = cutlass::gemm::device::GemmUniversalAdapter<GemmKernel>;

// Force the device kernel symbol into the cubin without needing a host main.
auto* _anchor = &cutlass::device_kernel<GemmKernel>;


// ===== COMPILED SASS (sm_90a) =====

	.target	sm_90a

	.elftype	@"ET_EXEC"


//--------------------- .note.nv.tkinfo           --------------------------
	.section	.note.nv.tkinfo,"",@"SHT_NOTE"
	.sectionflags	@"SHF_NOTE_NV_TKINFO"
	.tkinfo
        /*0018*/ 	.word	0x00000002
        /*0030*/ 	.string	""
        /*0030*/ 	.string	"ptxas"
        /*0030*/ 	.string	"Cuda compilation tools, release 13.0, V13.0.88"
        /*0030*/ 	.string	"Build cuda_13.0.r13.0/compiler.36424714_0"
        /*0030*/ 	.string	"-arch sm_90a -m 64 "



//--------------------- .note.nv.cuinfo           --------------------------
	.section	.note.nv.cuinfo,"",@"SHT_NOTE"
	.sectionflags	@"SHF_NOTE_NV_CUINFO"
        /*0018*/ 	.short	0x0002
        /*001a*/ 	.short	0x005a
        /*001c*/ 	.short	0x0082
	.zero		2


//--------------------- .nv.info                  --------------------------
	.section	.nv.info,"",@"SHT_CUDA_INFO"
	.align	4


	//----- nvinfo : EIATTR_REGCOUNT
	.align		4
        /*0000*/ 	.byte	0x04, 0x2f
        /*0002*/ 	.short	(.L_12 - .L_11)
	.align		4
.L_11:
        /*0004*/ 	.word	index@(_ZN7cutlass13device_kernelINS_4gemm6kernel13GemmUniversalIN4cute5tupleIJiiiiEEENS1_10collective13CollectiveMmaINS1_37MainloopSm90TmaGmmaWarpSpecializedFP8ILi5ENS5_IJNS4_1CILi1EEENSA_ILi2EEESB_EEENS1_32KernelTmaWarpSpecializedPingpongEEENS5_IJNSA_ILi64EEENSA_ILi128EEENSA_ILi32EEEEEENS_12float_e4m3_tENS5_IJlSB_lEEESK_SL_NS4_8TiledMMAINS4_8MMA_AtomIJNS4_4SM904GMMA31MMA_64x128x32_F32E4M3E4M3_SS_TNILNSP_7ScaleInE1ELSR_1EEEEEENS4_6LayoutINS5_IJSB_SB_SB_EEENS5_IJNSA_ILi0EEESW_SW_EEEEENS5_IJNS4_10UnderscoreESZ_SZ_EEEEENS4_23SM90_TMA_LOAD_MULTICASTENS4_14ComposedLayoutINS4_7SwizzleILi1ELi4ELi3EEENS4_18smem_ptr_flag_bitsILi8EEENSU_INS5_IJNSA_ILi8EEESI_EEENS5_IJSI_SB_EEEEEEEvNS4_8identityENS4_13SM90_TMA_LOADES1C_vS1D_EENS_8epilogue10collective6detail29Sm90TmaWarpSpecializedAdapterINS1H_15DefaultEpilogueISK_SL_SL_NS1G_6thread17LinearCombinationISK_Li1EffLNS1L_9ScaleType4KindE0ELNS_15FloatRoundStyleE2ESK_EENS1_15EpilogueDefaultEEEEEvvEEEEvNT_6ParamsE)
        /*0008*/ 	.word	0x000000a8


	//----- nvinfo : EIATTR_FRAME_SIZE
	.align		4
.L_12:
        /*000c*/ 	.byte	0x04, 0x11
        /*000e*/ 	.short	(.L_14 - .L_13)
	.align		4
.L_13:
        /*0010*/ 	.word	index@(_ZN7cutlass13device_kernelINS_4gemm6kernel13GemmUniversalIN4cute5tupleIJiiiiEEENS1_10collective13CollectiveMmaINS1_37MainloopSm90TmaGmmaWarpSpecializedFP8ILi5ENS5_IJNS4_1CILi1EEENSA_ILi2EEESB_EEENS1_32KernelTmaWarpSpecializedPingpongEEENS5_IJNSA_ILi64EEENSA_ILi128EEENSA_ILi32EEEEEENS_12float_e4m3_tENS5_IJlSB_lEEESK_SL_NS4_8TiledMMAINS4_8MMA_AtomIJNS4_4SM904GMMA31MMA_64x128x32_F32E4M3E4M3_SS_TNILNSP_7ScaleInE1ELSR_1EEEEEENS4_6LayoutINS5_IJSB_SB_SB_EEENS5_IJNSA_ILi0EEESW_SW_EEEEENS5_IJNS4_10UnderscoreESZ_SZ_EEEEENS4_23SM90_TMA_LOAD_MULTICASTENS4_14ComposedLayoutINS4_7SwizzleILi1ELi4ELi3EEENS4_18smem_ptr_flag_bitsILi8EEENSU_INS5_IJNSA_ILi8EEESI_EEENS5_IJSI_SB_EEEEEEEvNS4_8identityENS4_13SM90_TMA_LOADES1C_vS1D_EENS_8epilogue10collective6detail29Sm90TmaWarpSpecializedAdapterINS1H_15DefaultEpilogueISK_SL_SL_NS1G_6thread17LinearCombinationISK_Li1EffLNS1L_9ScaleType4KindE0ELNS_15FloatRoundStyleE2ESK_EENS1_15EpilogueDefaultEEEEEvvEEEEvNT_6ParamsE)
        /*0014*/ 	.word	0x00000000


	//----- nvinfo : EIATTR_MIN_STACK_SIZE
	.align		4
.L_14:
        /*0018*/ 	.byte	0x04, 0x12
        /*001a*/ 	.short	(.L_16 - .L_15)
	.align		4
.L_15:
        /*001c*/ 	.word	index@(_ZN7cutlass13device_kernelINS_4gemm6kernel13GemmUniversalIN4cute5tupleIJiiiiEEENS1_10collective13CollectiveMmaINS1_37MainloopSm90TmaGmmaWarpSpecializedFP8ILi5ENS5_IJNS4_1CILi1EEENSA_ILi2EEESB_EEENS1_32KernelTmaWarpSpecializedPingpongEEENS5_IJNSA_ILi64EEENSA_ILi128EEENSA_ILi32EEEEEENS_12float_e4m3_tENS5_IJlSB_lEEESK_SL_NS4_8TiledMMAINS4_8MMA_AtomIJNS4_4SM904GMMA31MMA_64x128x32_F32E4M3E4M3_SS_TNILNSP_7ScaleInE1ELSR_1EEEEEENS4_6LayoutINS5_IJSB_SB_SB_EEENS5_IJNSA_ILi0EEESW_SW_EEEEENS5_IJNS4_10UnderscoreESZ_SZ_EEEEENS4_23SM90_TMA_LOAD_MULTICASTENS4_14ComposedLayoutINS4_7SwizzleILi1ELi4ELi3EEENS4_18smem_ptr_flag_bitsILi8EEENSU_INS5_IJNSA_ILi8EEESI_EEENS5_IJSI_SB_EEEEEEEvNS4_8identityENS4_13SM90_TMA_LOADES1C_vS1D_EENS_8epilogue10collective6detail29Sm90TmaWarpSpecializedAdapterINS1H_15DefaultEpilogueISK_SL_SL_NS1G_6thread17LinearCombinationISK_Li1EffLNS1L_9ScaleType4KindE0ELNS_15FloatRoundStyleE2ESK_EENS1_15EpilogueDefaultEEEEEvvEEEEvNT_6ParamsE)
        /*0020*/ 	.word	0x00000000
.L_16:


//--------------------- .nv.compat                --------------------------
	.section	.nv.compat,"",@"SHT_CUDA_COMPAT_INFO"
	.align	4
        /*0000*/ 	.byte	0x02, 0x09, 0x01, 0x00, 0x02, 0x02, 0x04, 0x00, 0x02, 0x05, 0x05, 0x00, 0x03, 0x07, 0x01, 0x01
        /*0010*/ 	.byte	0x02, 0x03, 0x01, 0x00, 0x02, 0x06, 0x01, 0x00, 0x04, 0x0b, 0x08, 0x00, 0x00, 0x00, 0x00, 0x00
        /*0020*/ 	.byte	0x00, 0x00, 0x00, 0x00


//--------------------- .nv.info._ZN7cutlass13device_kernelINS_4gemm6kernel13GemmUniversalIN4cute5tupleIJiiiiEEENS1_10collective13CollectiveMmaINS1_37MainloopSm90TmaGmmaWarpSpecializedFP8ILi5ENS5_IJNS4_1CILi1EEENSA_ILi2EEESB_EEENS1_32KernelTmaWarpSpecializedPingpongEEENS5_IJNSA_ILi64EEENSA_ILi128EEENSA_ILi32EEEEEENS_12float_e4m3_tENS5_IJlSB_lEEESK_SL_NS4_8TiledMMAINS4_8MMA_AtomIJNS4_4SM904GMMA31MMA_64x128x32_F32E4M3E4M3_SS_TNILNSP_7ScaleInE1ELSR_1EEEEEENS4_6LayoutINS5_IJSB_SB_SB_EEENS5_IJNSA_ILi0EEESW_SW_EEEEENS5_IJNS4_10UnderscoreESZ_SZ_EEEEENS4_23SM90_TMA_LOAD_MULTICASTENS4_14ComposedLayoutINS4_7SwizzleILi1ELi4ELi3EEENS4_18smem_ptr_flag_bitsILi8EEENSU_INS5_IJNSA_ILi8EEESI_EEENS5_IJSI_SB_EEEEEEEvNS4_8identityENS4_13SM90_TMA_LOADES1C_vS1D_EENS_8epilogue10collective6detail29Sm90TmaWarpSpecializedAdapterINS1H_15DefaultEpilogueISK_SL_SL_NS1G_6thread17LinearCombinationISK_Li1EffLNS1L_9ScaleType4KindE0ELNS_15FloatRoundStyleE2ESK_EENS1_15EpilogueDefaultEEEEEvvEEEEvNT_6ParamsE --------------------------
	.section	.nv.info._ZN7cutlass13device_kernelINS_4gemm6kernel13GemmUniversalIN4cute5tupleIJiiiiEEENS1_10collective13CollectiveMmaINS1_37MainloopSm90TmaGmmaWarpSpecializedFP8ILi5ENS5_IJNS4_1CILi1EEENSA_ILi2EEESB_EEENS1_32KernelTmaWarpSpecializedPingpongEEENS5_IJNSA_ILi64EEENSA_ILi128EEENSA_ILi32EEEEEENS_12float_e4m3_tENS5_IJlSB_lEEESK_SL_NS4_8TiledMMAINS4_8MMA_AtomIJNS4_4SM904GMMA31MMA_64x128x32_F32E4M3E4M3_SS_TNILNSP_7ScaleInE1ELSR_1EEEEEENS4_6LayoutINS5_IJSB_SB_SB_EEENS5_IJNSA_ILi0EEESW_SW_EEEEENS5_IJNS4_10UnderscoreESZ_SZ_EEEEENS4_23SM90_TMA_LOAD_MULTICASTENS4_14ComposedLayoutINS4_7SwizzleILi1ELi4ELi3EEENS4_18smem_ptr_flag_bitsILi8EEENSU_INS5_IJNSA_ILi8EEESI_EEENS5_IJSI_SB_EEEEEEEvNS4_8identityENS4_13SM90_TMA_LOADES1C_vS1D_EENS_8epilogue10collective6detail29Sm90TmaWarpSpecializedAdapterINS1H_15DefaultEpilogueISK_SL_SL_NS1G_6thread17LinearCombinationISK_Li1EffLNS1L_9ScaleType4KindE0ELNS_15FloatRoundStyleE2ESK_EENS1_15EpilogueDefaultEEEEEvvEEEEvNT_6ParamsE,"",@"SHT_CUDA_INFO"
	.sectionflags	@""
	.align	4


	//----- nvinfo : EIATTR_CUDA_API_VERSION
	.align		4
        /*0000*/ 	.byte	0x04, 0x37
        /*0002*/ 	.short	(.L_18 - .L_17)
.L_17:
        /*0004*/ 	.word	0x00000082


	//----- nvinfo : EIATTR_KPARAM_INFO
	.align		4
.L_18:
        /*0008*/ 	.byte	0x04, 0x17
        /*000a*/ 	.short	(.L_20 - .L_19)
.L_19:
        /*000c*/ 	.word	0x00000000
        /*0010*/ 	.short	0x0000
        /*0012*/ 	.short	0x0070
        /*0014*/ 	.byte	0x00, 0xf0, 0x01, 0x10


	//----- nvinfo : EIATTR_SPARSE_MMA_MASK
	.align		4
.L_20:
        /*0018*/ 	.byte	0x03, 0x50
        /*001a*/ 	.short	0x0000


	//----- nvinfo : EIATTR_MAXREG_COUNT
	.align		4
        /*001c*/ 	.byte	0x03, 0x1b
        /*001e*/ 	.short	0x00a8


	//----- nvinfo : EIATTR_NUM_BARRIERS
	.align		4
        /*0020*/ 	.byte	0x02, 0x4c
        /*0022*/ 	.byte	0x01
	.zero		1


	//----- nvinfo : EIATTR_MERCURY_ISA_VERSION
	.align		4
        /*0024*/ 	.byte	0x03, 0x5f
        /*0026*/ 	.short	0x0101


	//----- nvinfo : EIATTR_INT_WARP_WIDE_INSTR_OFFSETS
	.align		4
        /*0028*/ 	.byte	0x04, 0x31
        /*002a*/ 	.short	(.L_22 - .L_21)


	//   ....[0]....
.L_21:
        /*002c*/ 	.word	0x000004d0


	//   ....[1]....
        /*0030*/ 	.word	0x00000510


	//   ....[2]....
        /*0034*/ 	.word	0x00000660


	//   ....[3]....
        /*0038*/ 	.word	0x00000670


	//   ....[4]....
        /*003c*/ 	.word	0x00000690


	//   ....[5]....
        /*0040*/ 	.word	0x000006a0


	//   ....[6]....
        /*0044*/ 	.word	0x00000730


	//   ....[7]....
        /*0048*/ 	.word	0x00000790


	//   ....[8]....
        /*004c*/ 	.word	0x00002ff0


	//----- nvinfo : EIATTR_COOP_GROUP_MASK_REGIDS
	.align		4
.L_22:
        /*0050*/ 	.byte	0x04, 0x29
        /*0052*/ 	.short	(.L_24 - .L_23)


	//   ....[0]....
.L_23:
        /*0054*/ 	.word	0xffffffff


	//   ....[1]....
        /*0058*/ 	.word	0xffffffff


	//   ....[2]....
        /*005c*/ 	.word	0xffffffff


	//   ....[3]....
        /*0060*/ 	.word	0xffffffff


	//   ....[4]....
        /*0064*/ 	.word	0xffffffff


	//   ....[5]....
        /*0068*/ 	.word	0xffffffff


	//   ....[6]....
        /*006c*/ 	.word	0xffffffff


	//----- nvinfo : EIATTR_COOP_GROUP_INSTR_OFFSETS
	.align		4
.L_24:
        /*0070*/ 	.byte	0x04, 0x28
        /*0072*/ 	.short	(.L_26 - .L_25)


	//   ....[0]....
.L_25:
        /*0074*/ 	.word	0x00000060


	//   ....[1]....
        /*0078*/ 	.word	0x00000070


	//   ....[2]....
        /*007c*/ 	.word	0x00000130


	//   ....[3]....
        /*0080*/ 	.word	0x000002f0


	//   ....[4]....
        /*0084*/ 	.word	0x00000330


	//   ....[5]....
        /*0088*/ 	.word	0x000003b0


	//   ....[6]....
        /*008c*/ 	.word	0x000008f0


	//----- nvinfo : EIATTR_REG_RECONFIG
	.align		4
.L_26:
        /*0090*/ 	.byte	0x01, 0x54
	.zero		2


	//----- nvinfo : EIATTR_MBARRIER_INSTR_OFFSETS
	.align		4
        /*0094*/ 	.byte	0x04, 0x39
        /*0096*/ 	.short	(.L_28 - .L_27)


	//   ....[0]....
.L_27:
        /*0098*/ 	.word	0x00000240
        /*009c*/ 	.word	0x000000ff
        /*00a0*/ 	.word	0x00000000
        /*00a4*/ 	.short	0x0100
        /*00a6*/ 	.byte	0x08
	.zero		1


	//   ....[1]....
        /*00a8*/ 	.word	0x00000250
        /*00ac*/ 	.word	0x000000ff
        /*00b0*/ 	.word	0x00000028
        /*00b4*/ 	.short	0x0100
        /*00b6*/ 	.byte	0x08
	.zero		1


	//   ....[2]....
        /*00b8*/ 	.word	0x00000260
        /*00bc*/ 	.word	0x000000ff
        /*00c0*/ 	.word	0x00000008
        /*00c4*/ 	.short	0x0100
        /*00c6*/ 	.byte	0x08
	.zero		1


	//   ....[3]....
        /*00c8*/ 	.word	0x00000270
        /*00cc*/ 	.word	0x000000ff
        /*00d0*/ 	.word	0x00000030
        /*00d4*/ 	.short	0x0100
        /*00d6*/ 	.byte	0x08
	.zero		1


	//   ....[4]....
        /*00d8*/ 	.word	0x00000280
        /*00dc*/ 	.word	0x000000ff
        /*00e0*/ 	.word	0x00000010
        /*00e4*/ 	.short	0x0100
        /*00e6*/ 	.byte	0x08
	.zero		1


	//   ....[5]....
        /*00e8*/ 	.word	0x00000290
        /*00ec*/ 	.word	0x000000ff
        /*00f0*/ 	.word	0x00000038
        /*00f4*/ 	.short	0x0100
        /*00f6*/ 	.byte	0x08
	.zero		1


	//   ....[6]....
        /*00f8*/ 	.word	0x000002a0
        /*00fc*/ 	.word	0x000000ff
        /*0100*/ 	.word	0x00000018
        /*0104*/ 	.short	0x0100
        /*0106*/ 	.byte	0x08
	.zero		1


	//   ....[7]....
        /*0108*/ 	.word	0x000002b0
        /*010c*/ 	.word	0x000000ff
        /*0110*/ 	.word	0x00000040
        /*0114*/ 	.short	0x0100
        /*0116*/ 	.byte	0x08
	.zero		1


	//   ....[8]....
        /*0118*/ 	.word	0x000002c0
        /*011c*/ 	.word	0x000000ff
        /*0120*/ 	.word	0x00000020
        /*0124*/ 	.short	0x0100
        /*0126*/ 	.byte	0x08
	.zero		1


	//   ....[9]....
        /*0128*/ 	.word	0x000002d0
        /*012c*/ 	.word	0x000000ff
        /*0130*/ 	.word	0x00000048
        /*0134*/ 	.short	0x0100
        /*0136*/ 	.byte	0x08
	.zero		1


	//   ....[10]....
        /*0138*/ 	.word	0x000007c0
        /*013c*/ 	.word	0x000000ff
        /*0140*/ 	.word	0x00000080
        /*0144*/ 	.short	0x0100
        /*0146*/ 	.byte	0x08
	.zero		1


	//   ....[11]....
        /*0148*/ 	.word	0x00000850
        /*014c*/ 	.word	0x000000ff
        /*0150*/ 	.word	0x00000088
        /*0154*/ 	.short	0x0100
        /*0156*/ 	.byte	0x08
	.zero		1


	//   ....[12]....
        /*0158*/ 	.word	0x00000870
        /*015c*/ 	.word	0x000000ff
        /*0160*/ 	.word	0x00000060
        /*0164*/ 	.short	0x0100
        /*0166*/ 	.byte	0x09
	.zero		1


	//   ....[13]....
        /*0168*/ 	.word	0x00000880
        /*016c*/ 	.word	0x000000ff
        /*0170*/ 	.word	0x00000068
        /*0174*/ 	.short	0x0100
        /*0176*/ 	.byte	0x09
	.zero		1


	//   ....[14]....
        /*0178*/ 	.word	0x00000890
        /*017c*/ 	.word	0x000000ff
        /*0180*/ 	.word	0x00000070
        /*0184*/ 	.short	0x0100
        /*0186*/ 	.byte	0x09
	.zero		1


	//   ....[15]....
        /*0188*/ 	.word	0x000008a0
        /*018c*/ 	.word	0x000000ff
        /*0190*/ 	.word	0x00000078
        /*0194*/ 	.short	0x0100
        /*0196*/ 	.byte	0x09
	.zero		1


	//   ....[16]....
        /*0198*/ 	.word	0x00001600
        /*019c*/ 	.word	0x000000ff
        /*01a0*/ 	.word	0xfffffff8
        /*01a4*/ 	.short	0x010a
        /*01a6*/ 	.byte	0x0f
	.zero		1


	//   ....[17]....
        /*01a8*/ 	.word	0x00001ae0
        /*01ac*/ 	.word	0x000000ff
        /*01b0*/ 	.word	0x00000000
        /*01b4*/ 	.short	0x010a
        /*01b6*/ 	.byte	0x06
	.zero		1


	//   ....[18]....
        /*01b8*/ 	.word	0x00001b20
        /*01bc*/ 	.word	0x000000ff
        /*01c0*/ 	.word	0x00000000
        /*01c4*/ 	.short	0x010a
        /*01c6*/ 	.byte	0x06
	.zero		1


	//   ....[19]....
        /*01c8*/ 	.word	0x000023d0
        /*01cc*/ 	.word	0x000000ff
        /*01d0*/ 	.word	0x00000000
        /*01d4*/ 	.short	0x010a
        /*01d6*/ 	.byte	0x09
	.zero		1


	//   ....[20]....
        /*01d8*/ 	.word	0x00002410
        /*01dc*/ 	.word	0x000000ff
        /*01e0*/ 	.word	0x00000000
        /*01e4*/ 	.short	0x010a
        /*01e6*/ 	.byte	0x09
	.zero		1


	//   ....[21]....
        /*01e8*/ 	.word	0x00002a20
        /*01ec*/ 	.word	0x00000015
        /*01f0*/ 	.word	0x00000000
        /*01f4*/ 	.short	0x0101
        /*01f6*/ 	.byte	0x3f
	.zero		1


	//   ....[22]....
        /*01f8*/ 	.word	0x00002f90
        /*01fc*/ 	.word	0x00000013
        /*0200*/ 	.word	0x00000000
        /*0204*/ 	.short	0x0101
        /*0206*/ 	.byte	0x15
	.zero		1


	//   ....[23]....
        /*0208*/ 	.word	0x000030a0
        /*020c*/ 	.word	0x00000013
        /*0210*/ 	.word	0x00000000
        /*0214*/ 	.short	0x0101
        /*0216*/ 	.byte	0x3f
	.zero		1


	//   ....[24]....
        /*0218*/ 	.word	0x00003150
        /*021c*/ 	.word	0x000000ff
        /*0220*/ 	.word	0x00000008
        /*0224*/ 	.short	0x010a
        /*0226*/ 	.byte	0x0f
	.zero		1


	//   ....[25]....
        /*0228*/ 	.word	0x000079f0
        /*022c*/ 	.word	0x00000004
        /*0230*/ 	.word	0x00000000
        /*0234*/ 	.short	0x0101
        /*0236*/ 	.byte	0x15
	.zero		1


	//   ....[26]....
        /*0238*/ 	.word	0x00008310
        /*023c*/ 	.word	0x00000013
        /*0240*/ 	.word	0x00000028
        /*0244*/ 	.short	0x010a
        /*0246*/ 	.byte	0x3f
	.zero		1


	//   ....[27]....
        /*0248*/ 	.word	0x000086a0
        /*024c*/ 	.word	0x0000000a
        /*0250*/ 	.word	0x00000088
        /*0254*/ 	.short	0x0101
        /*0256*/ 	.byte	0x3f
	.zero		1


	//   ....[28]....
        /*0258*/ 	.word	0x00008e00
        /*025c*/ 	.word	0x00000005
        /*0260*/ 	.word	0x00000000
        /*0264*/ 	.short	0x010a
        /*0266*/ 	.byte	0x3f
	.zero		1


	//   ....[29]....
        /*0268*/ 	.word	0x00008e80
        /*026c*/ 	.word	0x00000007
        /*0270*/ 	.word	0x00000000
        /*0274*/ 	.short	0x010a
        /*0276*/ 	.byte	0x3f
	.zero		1


	//   ....[30]....
        /*0278*/ 	.word	0x00008f10
        /*027c*/ 	.word	0x00000008
        /*0280*/ 	.word	0x00000000
        /*0284*/ 	.short	0x010a
        /*0286*/ 	.byte	0x3f
	.zero		1


	//   ....[31]....
        /*0288*/ 	.word	0x00008fa0
        /*028c*/ 	.word	0x0000000b
        /*0290*/ 	.word	0x00000000
        /*0294*/ 	.short	0x010a
        /*0296*/ 	.byte	0x3f
	.zero		1


	//   ....[32]....
        /*0298*/ 	.word	0x00009030
        /*029c*/ 	.word	0x00000003
        /*02a0*/ 	.word	0x00000000
        /*02a4*/ 	.short	0x010a
        /*02a6*/ 	.byte	0x3f
	.zero		1


	//   ....[33]....
        /*02a8*/ 	.word	0x000090a0
        /*02ac*/ 	.word	0x00000012
        /*02b0*/ 	.word	0xfffffff8
        /*02b4*/ 	.short	0x010a
        /*02b6*/ 	.byte	0x3f
	.zero		1


	//   ....[34]....
        /*02b8*/ 	.word	0x00009100
        /*02bc*/ 	.word	0x00000012
        /*02c0*/ 	.word	0x00000000
        /*02c4*/ 	.short	0x010a
        /*02c6*/ 	.byte	0x3f
	.zero		1


	//   ....[35]....
        /*02c8*/ 	.word	0x00009160
        /*02cc*/ 	.word	0x00000015
        /*02d0*/ 	.word	0x00000000
        /*02d4*/ 	.short	0x010a
        /*02d6*/ 	.byte	0x3f
	.zero		1


	//   ....[36]....
        /*02d8*/ 	.word	0x000091c0
        /*02dc*/ 	.word	0x00000013
        /*02e0*/ 	.word	0x00000008
        /*02e4*/ 	.short	0x010a
        /*02e6*/ 	.byte	0x3f
	.zero		1


	//   ....[37]....
        /*02e8*/ 	.word	0x00009290
        /*02ec*/ 	.word	0x00000013
        /*02f0*/ 	.word	0x00000028
        /*02f4*/ 	.short	0x010a
        /*02f6*/ 	.byte	0x3f
	.zero		1


	//   ....[38]....
        /*02f8*/ 	.word	0x00009370
        /*02fc*/ 	.word	0x00000005
        /*0300*/ 	.word	0x00000000
        /*0304*/ 	.short	0x010a
        /*0306*/ 	.byte	0x3f
	.zero		1


	//   ....[39]....
        /*0308*/ 	.word	0x000093c0
        /*030c*/ 	.word	0x00000007
        /*0310*/ 	.word	0x00000000
        /*0314*/ 	.short	0x010a
        /*0316*/ 	.byte	0x3f
	.zero		1


	//   ....[40]....
        /*0318*/ 	.word	0x00009410
        /*031c*/ 	.word	0x00000008
        /*0320*/ 	.word	0x00000000
        /*0324*/ 	.short	0x010a
        /*0326*/ 	.byte	0x3f
	.zero		1


	//   ....[41]....
        /*0328*/ 	.word	0x00009460
        /*032c*/ 	.word	0x0000000b
        /*0330*/ 	.word	0x00000000
        /*0334*/ 	.short	0x010a
        /*0336*/ 	.byte	0x3f
	.zero		1


	//----- nvinfo : EIATTR_NUM_MBARRIERS
	.align		4
.L_28:
        /*0338*/ 	.byte	0x03, 0x38
        /*033a*/ 	.short	0x0010


	//----- nvinfo : EIATTR_EXIT_INSTR_OFFSETS
	.align		4
        /*033c*/ 	.byte	0x04, 0x1c
        /*033e*/ 	.short	(.L_30 - .L_29)


	//   ....[0]....
.L_29:
        /*0340*/ 	.word	0x00001340


	//   ....[1]....
        /*0344*/ 	.word	0x000013a0


	//   ....[2]....
        /*0348*/ 	.word	0x00008000


	//   ....[3]....
        /*034c*/ 	.word	0x00008030


	//   ....[4]....
        /*0350*/ 	.word	0x00009080


	//----- nvinfo : EIATTR_MAX_THREADS
	.align		4
.L_30:
        /*0354*/ 	.byte	0x04, 0x05
        /*0356*/ 	.short	(.L_32 - .L_31)
.L_31:
        /*0358*/ 	.word	0x00000180
        /*035c*/ 	.word	0x00000001
        /*0360*/ 	.word	0x00000001


	//----- nvinfo : EIATTR_CRS_STACK_SIZE
	.align		4
.L_32:
        /*0364*/ 	.byte	0x04, 0x1e
        /*0366*/ 	.short	(.L_34 - .L_33)
.L_33:
        /*0368*/ 	.word	0x00000000


	//----- nvinfo : EIATTR_CBANK_PARAM_SIZE
	.align		4
.L_34:
        /*036c*/ 	.byte	0x03, 0x19
        /*036e*/ 	.short	0x0470


	//----- nvinfo : EIATTR_PARAM_CBANK
	.align		4
        /*0370*/ 	.byte	0x04, 0x0a
        /*0372*/ 	.short	(.L_36 - .L_35)
	.align		4
.L_35:
        /*0374*/ 	.word	index@(.nv.constant0._ZN7cutlass13device_kernelINS_4gemm6kernel13GemmUniversalIN4cute5tupleIJiiiiEEENS1_10collective13CollectiveMmaINS1_37MainloopSm90TmaGmmaWarpSpecializedFP8ILi5ENS5_IJNS4_1CILi1EEENSA_ILi2EEESB_EEENS1_32KernelTmaWarpSpecializedPingpongEEENS5_IJNSA_ILi64EEENSA_ILi128EEENSA_ILi32EEEEEENS_12float_e4m3_tENS5_IJlSB_lEEESK_SL_NS4_8TiledMMAINS4_8MMA_AtomIJNS4_4SM904GMMA31MMA_64x128x32_F32E4M3E4M3_SS_TNILNSP_7ScaleInE1ELSR_1EEEEEENS4_6LayoutINS5_IJSB_SB_SB_EEENS5_IJNSA_ILi0EEESW_SW_EEEEENS5_IJNS4_10UnderscoreESZ_SZ_EEEEENS4_23SM90_TMA_LOAD_MULTICASTENS4_14ComposedLayoutINS4_7SwizzleILi1ELi4ELi3EEENS4_18smem_ptr_flag_bitsILi8EEENSU_INS5_IJNSA_ILi8EEESI_EEENS5_IJSI_SB_EEEEEEEvNS4_8identityENS4_13SM90_TMA_LOADES1C_vS1D_EENS_8epilogue10collective6detail29Sm90TmaWarpSpecializedAdapterINS1H_15DefaultEpilogueISK_SL_SL_NS1G_6thread17LinearCombinationISK_Li1EffLNS1L_9ScaleType4KindE0ELNS_15FloatRoundStyleE2ESK_EENS1_15EpilogueDefaultEEEEEvvEEEEvNT_6ParamsE)
        /*0378*/ 	.short	0x0210
        /*037a*/ 	.short	0x0470


	//----- nvinfo : EIATTR_SW_WAR
	.align		4
.L_36:
        /*037c*/ 	.byte	0x04, 0x36
        /*037e*/ 	.short	(.L_38 - .L_37)
.L_37:
        /*0380*/ 	.word	0x00000008
.L_38:


//--------------------- .nv.callgraph             --------------------------
	.section	.nv.callgraph,"",@"SHT_CUDA_CALLGRAPH"
	.align	4
	.sectionentsize	8
	.align		4
        /*0000*/ 	.word	0x00000000
	.align		4
        /*0004*/ 	.word	0xffffffff
	.align		4
        /*0008*/ 	.word	0x00000000
	.align		4
        /*000c*/ 	.word	0xfffffffe
	.align		4
        /*0010*/ 	.word	0x00000000
	.align		4
        /*0014*/ 	.word	0xfffffffd
	.align		4
        /*0018*/ 	.word	0x00000000
	.align		4
        /*001c*/ 	.word	0xfffffffc


//--------------------- .nv.constant4             --------------------------
	.section	.nv.constant4,"a",@progbits
	.align	8
	.align		8
.nv.constant4:
        /*0000*/ 	.dword	_ZN39_INTERNAL_eae1e98f_4_k_cu_1f93fe7f_30894cuda3std3__45__cpo5beginE
	.align		8
        /*0008*/ 	.dword	_ZN39_INTERNAL_eae1e98f_4_k_cu_1f93fe7f_30894cuda3std3__45__cpo3endE
	.align		8
        /*0010*/ 	.dword	_ZN39_INTERNAL_eae1e98f_4_k_cu_1f93fe7f_30894cuda3std3__45__cpo6cbeginE
	.align		8
        /*0018*/ 	.dword	_ZN39_INTERNAL_eae1e98f_4_k_cu_1f93fe7f_30894cuda3std3__45__cpo4cendE
	.align		8
        /*0020*/ 	.dword	_ZN39_INTERNAL_eae1e98f_4_k_cu_1f93fe7f_30894cuda3std3__441_GLOBAL__N__eae1e98f_4_k_cu_1f93fe7f_30896ignoreE
	.align		8
        /*0028*/ 	.dword	_ZN39_INTERNAL_eae1e98f_4_k_cu_1f93fe7f_30894cuda3std3__419piecewise_constructE
	.align		8
        /*0030*/ 	.dword	_ZN39_INTERNAL_eae1e98f_4_k_cu_1f93fe7f_30894cuda3std3__48in_placeE
	.align		8
        /*0038*/ 	.dword	_ZN39_INTERNAL_eae1e98f_4_k_cu_1f93fe7f_30894cuda3std6ranges3__45__cpo4swapE
	.align		8
        /*0040*/ 	.dword	_ZN39_INTERNAL_eae1e98f_4_k_cu_1f93fe7f_30894cuda3std6ranges3__45__cpo9iter_moveE
	.align		8
        /*0048*/ 	.dword	_ZN39_INTERNAL_eae1e98f_4_k_cu_1f93fe7f_30894cute7productE
	.align		8
        /*0050*/ 	.dword	_ZN39_INTERNAL_eae1e98f_4_k_cu_1f93fe7f_30894cute1_E


//--------------------- .text._ZN7cutlass13device_kernelINS_4gemm6kernel13GemmUniversalIN4cute5tupleIJiiiiEEENS1_10collective13CollectiveMmaINS1_37MainloopSm90TmaGmmaWarpSpecializedFP8ILi5ENS5_IJNS4_1CILi1EEENSA_ILi2EEESB_EEENS1_32KernelTmaWarpSpecializedPingpongEEENS5_IJNSA_ILi64EEENSA_ILi128EEENSA_ILi32EEEEEENS_12float_e4m3_tENS5_IJlSB_lEEESK_SL_NS4_8TiledMMAINS4_8MMA_AtomIJNS4_4SM904GMMA31MMA_64x128x32_F32E4M3E4M3_SS_TNILNSP_7ScaleInE1ELSR_1EEEEEENS4_6LayoutINS5_IJSB_SB_SB_EEENS5_IJNSA_ILi0EEESW_SW_EEEEENS5_IJNS4_10UnderscoreESZ_SZ_EEEEENS4_23SM90_TMA_LOAD_MULTICASTENS4_14ComposedLayoutINS4_7SwizzleILi1ELi4ELi3EEENS4_18smem_ptr_flag_bitsILi8EEENSU_INS5_IJNSA_ILi8EEESI_EEENS5_IJSI_SB_EEEEEEEvNS4_8identityENS4_13SM90_TMA_LOADES1C_vS1D_EENS_8epilogue10collective6detail29Sm90TmaWarpSpecializedAdapterINS1H_15DefaultEpilogueISK_SL_SL_NS1G_6thread17LinearCombinationISK_Li1EffLNS1L_9ScaleType4KindE0ELNS_15FloatRoundStyleE2ESK_EENS1_15EpilogueDefaultEEEEEvvEEEEvNT_6ParamsE --------------------------
	.section	.text._ZN7cutlass13device_kernelINS_4gemm6kernel13GemmUniversalIN4cute5tupleIJiiiiEEENS1_10collective13CollectiveMmaINS1_37MainloopSm90TmaGmmaWarpSpecializedFP8ILi5ENS5_IJNS4_1CILi1EEENSA_ILi2EEESB_EEENS1_32KernelTmaWarpSpecializedPingpongEEENS5_IJNSA_ILi64EEENSA_ILi128EEENSA_ILi32EEEEEENS_12float_e4m3_tENS5_IJlSB_lEEESK_SL_NS4_8TiledMMAINS4_8MMA_AtomIJNS4_4SM904GMMA31MMA_64x128x32_F32E4M3E4M3_SS_TNILNSP_7ScaleInE1ELSR_1EEEEEENS4_6LayoutINS5_IJSB_SB_SB_EEENS5_IJNSA_ILi0EEESW_SW_EEEEENS5_IJNS4_10UnderscoreESZ_SZ_EEEEENS4_23SM90_TMA_LOAD_MULTICASTENS4_14ComposedLayoutINS4_7SwizzleILi1ELi4ELi3EEENS4_18smem_ptr_flag_bitsILi8EEENSU_INS5_IJNSA_ILi8EEESI_EEENS5_IJSI_SB_EEEEEEEvNS4_8identityENS4_13SM90_TMA_LOADES1C_vS1D_EENS_8epilogue10collective6detail29Sm90TmaWarpSpecializedAdapterINS1H_15DefaultEpilogueISK_SL_SL_NS1G_6thread17LinearCombinationISK_Li1EffLNS1L_9ScaleType4KindE0ELNS_15FloatRoundStyleE2ESK_EENS1_15EpilogueDefaultEEEEEvvEEEEvNT_6ParamsE,"ax",@progbits
	.align	128
.text._ZN7cutlass13device_kernelINS_4gemm6kernel13GemmUniversalIN4cute5tupleIJiiiiEEENS1_10collective13CollectiveMmaINS1_37MainloopSm90TmaGmmaWarpSpecializedFP8ILi5ENS5_IJNS4_1CILi1EEENSA_ILi2EEESB_EEENS1_32KernelTmaWarpSpecializedPingpongEEENS5_IJNSA_ILi64EEENSA_ILi128EEENSA_ILi32EEEEEENS_12float_e4m3_tENS5_IJlSB_lEEESK_SL_NS4_8TiledMMAINS4_8MMA_AtomIJNS4_4SM904GMMA31MMA_64x128x32_F32E4M3E4M3_SS_TNILNSP_7ScaleInE1ELSR_1EEEEEENS4_6LayoutINS5_IJSB_SB_SB_EEENS5_IJNSA_ILi0EEESW_SW_EEEEENS5_IJNS4_10UnderscoreESZ_SZ_EEEEENS4_23SM90_TMA_LOAD_MULTICASTENS4_14ComposedLayoutINS4_7SwizzleILi1ELi4ELi3EEENS4_18smem_ptr_flag_bitsILi8EEENSU_INS5_IJNSA_ILi8EEESI_EEENS5_IJSI_SB_EEEEEEEvNS4_8identityENS4_13SM90_TMA_LOADES1C_vS1D_EENS_8epilogue10collective6detail29Sm90TmaWarpSpecializedAdapterINS1H_15DefaultEpilogueISK_SL_SL_NS1G_6thread17LinearCombinationISK_Li1EffLNS1L_9ScaleType4KindE0ELNS_15FloatRoundStyleE2ESK_EENS1_15EpilogueDefaultEEEEEvvEEEEvNT_6ParamsE:
        .type           _ZN7cutlass13device_kernelINS_4gemm6kernel13GemmUniversalIN4cute5tupleIJiiiiEEENS1_10collective13CollectiveMmaINS1_37MainloopSm90TmaGmmaWarpSpecializedFP8ILi5ENS5_IJNS4_1CILi1EEENSA_ILi2EEESB_EEENS1_32KernelTmaWarpSpecializedPingpongEEENS5_IJNSA_ILi64EEENSA_ILi128EEENSA_ILi32EEEEEENS_12float_e4m3_tENS5_IJlSB_lEEESK_SL_NS4_8TiledMMAINS4_8MMA_AtomIJNS4_4SM904GMMA31MMA_64x128x32_F32E4M3E4M3_SS_TNILNSP_7ScaleInE1ELSR_1EEEEEENS4_6LayoutINS5_IJSB_SB_SB_EEENS5_IJNSA_ILi0EEESW_SW_EEEEENS5_IJNS4_10UnderscoreESZ_SZ_EEEEENS4_23SM90_TMA_LOAD_MULTICASTENS4_14ComposedLayoutINS4_7SwizzleILi1ELi4ELi3EEENS4_18smem_ptr_flag_bitsILi8EEENSU_INS5_IJNSA_ILi8EEESI_EEENS5_IJSI_SB_EEEEEEEvNS4_8identityENS4_13SM90_TMA_LOADES1C_vS1D_EENS_8epilogue10collective6detail29Sm90TmaWarpSpecializedAdapterINS1H_15DefaultEpilogueISK_SL_SL_NS1G_6thread17LinearCombinationISK_Li1EffLNS1L_9ScaleType4KindE0ELNS_15FloatRoundStyleE2ESK_EENS1_15EpilogueDefaultEEEEEvvEEEEvNT_6ParamsE,@function
        .size           _ZN7cutlass13device_kernelINS_4gemm6kernel13GemmUniversalIN4cute5tupleIJiiiiEEENS1_10collective13CollectiveMmaINS1_37MainloopSm90TmaGmmaWarpSpecializedFP8ILi5ENS5_IJNS4_1CILi1EEENSA_ILi2EEESB_EEENS1_32KernelTmaWarpSpecializedPingpongEEENS5_IJNSA_ILi64EEENSA_ILi128EEENSA_ILi32EEEEEENS_12float_e4m3_tENS5_IJlSB_lEEESK_SL_NS4_8TiledMMAINS4_8MMA_AtomIJNS4_4SM904GMMA31MMA_64x128x32_F32E4M3E4M3_SS_TNILNSP_7ScaleInE1ELSR_1EEEEEENS4_6LayoutINS5_IJSB_SB_SB_EEENS5_IJNSA_ILi0EEESW_SW_EEEEENS5_IJNS4_10UnderscoreESZ_SZ_EEEEENS4_23SM90_TMA_LOAD_MULTICASTENS4_14ComposedLayoutINS4_7SwizzleILi1ELi4ELi3EEENS4_18smem_ptr_flag_bitsILi8EEENSU_INS5_IJNSA_ILi8EEESI_EEENS5_IJSI_SB_EEEEEEEvNS4_8identityENS4_13SM90_TMA_LOADES1C_vS1D_EENS_8epilogue10collective6detail29Sm90TmaWarpSpecializedAdapterINS1H_15DefaultEpilogueISK_SL_SL_NS1G_6thread17LinearCombinationISK_Li1EffLNS1L_9ScaleType4KindE0ELNS_15FloatRoundStyleE2ESK_EENS1_15EpilogueDefaultEEEEEvvEEEEvNT_6ParamsE,(.L_x_210 - _ZN7cutlass13device_kernelINS_4gemm6kernel13GemmUniversalIN4cute5tupleIJiiiiEEENS1_10collective13CollectiveMmaINS1_37MainloopSm90TmaGmmaWarpSpecializedFP8ILi5ENS5_IJNS4_1CILi1EEENSA_ILi2EEESB_EEENS1_32KernelTmaWarpSpecializedPingpongEEENS5_IJNSA_ILi64EEENSA_ILi128EEENSA_ILi32EEEEEENS_12float_e4m3_tENS5_IJlSB_lEEESK_SL_NS4_8TiledMMAINS4_8MMA_AtomIJNS4_4SM904GMMA31MMA_64x128x32_F32E4M3E4M3_SS_TNILNSP_7ScaleInE1ELSR_1EEEEEENS4_6LayoutINS5_IJSB_SB_SB_EEENS5_IJNSA_ILi0EEESW_SW_EEEEENS5_IJNS4_10UnderscoreESZ_SZ_EEEEENS4_23SM90_TMA_LOAD_MULTICASTENS4_14ComposedLayoutINS4_7SwizzleILi1ELi4ELi3EEENS4_18smem_ptr_flag_bitsILi8EEENSU_INS5_IJNSA_ILi8EEESI_EEENS5_IJSI_SB_EEEEEEEvNS4_8identityENS4_13SM90_TMA_LOADES1C_vS1D_EENS_8epilogue10collective6detail29Sm90TmaWarpSpecializedAdapterINS1H_15DefaultEpilogueISK_SL_SL_NS1G_6thread17LinearCombinationISK_Li1EffLNS1L_9ScaleType4KindE0ELNS_15FloatRoundStyleE2ESK_EENS1_15EpilogueDefaultEEEEEvvEEEEvNT_6ParamsE)
        .other          _ZN7cutlass13device_kernelINS_4gemm6kernel13GemmUniversalIN4cute5tupleIJiiiiEEENS1_10collective13CollectiveMmaINS1_37MainloopSm90TmaGmmaWarpSpecializedFP8ILi5ENS5_IJNS4_1CILi1EEENSA_ILi2EEESB_EEENS1_32KernelTmaWarpSpecializedPingpongEEENS5_IJNSA_ILi64EEENSA_ILi128EEENSA_ILi32EEEEEENS_12float_e4m3_tENS5_IJlSB_lEEESK_SL_NS4_8TiledMMAINS4_8MMA_AtomIJNS4_4SM904GMMA31MMA_64x128x32_F32E4M3E4M3_SS_TNILNSP_7ScaleInE1ELSR_1EEEEEENS4_6LayoutINS5_IJSB_SB_SB_EEENS5_IJNSA_ILi0EEESW_SW_EEEEENS5_IJNS4_10UnderscoreESZ_SZ_EEEEENS4_23SM90_TMA_LOAD_MULTICASTENS4_14ComposedLayoutINS4_7SwizzleILi1ELi4ELi3EEENS4_18smem_ptr_flag_bitsILi8EEENSU_INS5_IJNSA_ILi8EEESI_EEENS5_IJSI_SB_EEEEEEEvNS4_8identityENS4_13SM90_TMA_LOADES1C_vS1D_EENS_8epilogue10collective6detail29Sm90TmaWarpSpecializedAdapterINS1H_15DefaultEpilogueISK_SL_SL_NS1G_6thread17LinearCombinationISK_Li1EffLNS1L_9ScaleType4KindE0ELNS_15FloatRoundStyleE2ESK_EENS1_15EpilogueDefaultEEEEEvvEEEEvNT_6ParamsE,@"STO_CUDA_ENTRY STV_DEFAULT"
_ZN7cutlass13device_kernelINS_4gemm6kernel13GemmUniversalIN4cute5tupleIJiiiiEEENS1_10collective13CollectiveMmaINS1_37MainloopSm90TmaGmmaWarpSpecializedFP8ILi5ENS5_IJNS4_1CILi1EEENSA_ILi2EEESB_EEENS1_32KernelTmaWarpSpecializedPingpongEEENS5_IJNSA_ILi64EEENSA_ILi128EEENSA_ILi32EEEEEENS_12float_e4m3_tENS5_IJlSB_lEEESK_SL_NS4_8TiledMMAINS4_8MMA_AtomIJNS4_4SM904GMMA31MMA_64x128x32_F32E4M3E4M3_SS_TNILNSP_7ScaleInE1ELSR_1EEEEEENS4_6LayoutINS5_IJSB_SB_SB_EEENS5_IJNSA_ILi0EEESW_SW_EEEEENS5_IJNS4_10UnderscoreESZ_SZ_EEEEENS4_23SM90_TMA_LOAD_MULTICASTENS4_14ComposedLayoutINS4_7SwizzleILi1ELi4ELi3EEENS4_18smem_ptr_flag_bitsILi8EEENSU_INS5_IJNSA_ILi8EEESI_EEENS5_IJSI_SB_EEEEEEEvNS4_8identityENS4_13SM90_TMA_LOADES1C_vS1D_EENS_8epilogue10collective6detail29Sm90TmaWarpSpecializedAdapterINS1H_15DefaultEpilogueISK_SL_SL_NS1G_6thread17LinearCombinationISK_Li1EffLNS1L_9ScaleType4KindE0ELNS_15FloatRoundStyleE2ESK_EENS1_15EpilogueDefaultEEEEEvvEEEEvNT_6ParamsE:
[----:B------:R-:W-:Y:S01]  /*0000*/  LDC R1, c[0x0][0x28] ;  /* 0x00000a00ff017b82 */ /* 0x000fe20000000800 */
[----:B------:R-:W0:Y:S01]  /*0010*/  S2R R16, SR_TID.X ;  /* 0x0000000000107919 */ /* 0x000e220000002100 */
[----:B------:R-:W-:Y:S01]  /*0020*/  ELECT P0, URZ, PT ;  /* 0x00000000003f782f */ /* 0x000fe20003800000 */
[----:B------:R-:W-:Y:S01]  /*0030*/  BSSY B0, `(.L_x_0) ;  /* 0x000000f000007945 */ /* 0x000fe20003800000 */
[--C-:B0-----:R-:W-:Y:S02]  /*0040*/  SHF.R.U32.HI R0, RZ, 0x5, R16.reuse ;  /* 0x00000005ff007819 */ /* 0x101fe40000011610 */
[----:B------:R-:W-:-:S03]  /*0050*/  SHF.R.U32.HI R4, RZ, 0x7, R16 ;  /* 0x00000007ff047819 */ /* 0x000fc60000011610 */
[----:B------:R-:W0:Y:S04]  /*0060*/  SHFL.IDX PT, R2, R0, RZ, 0x1f ;  /* 0x00001fff00027589 */ /* 0x000e2800000e0000 */
[----:B------:R1:W2:Y:S01]  /*0070*/  SHFL.IDX PT, R5, R4, RZ, 0x1f ;  /* 0x00001fff04057589 */ /* 0x0002a200000e0000 */
[----:B0-----:R-:W-:-:S13]  /*0080*/  ISETP.NE.OR P0, PT, R2, RZ, !P0 ;  /* 0x000000ff0200720c */ /* 0x001fda0004705670 */
[----:B-12---:R-:W-:Y:S05]  /*0090*/  @P0 BRA `(.L_x_1) ;  /* 0x0000000000200947 */ /* 0x006fea0003800000 */
[----:B------:R-:W-:Y:S02]  /*00a0*/  ULDC.64 UR4, c[0x0][0x198] ;  /* 0x0000660000047ab9 */ /* 0x000fe40000000a00 */
[----:B------:R-:W-:Y:S02]  /*00b0*/  UIADD3 UR6, UP0, UR4, 0xf0, URZ ;  /* 0x000000f004067890 */ /* 0x000fe4000ff1e03f */
[----:B------:R-:W-:Y:S02]  /*00c0*/  UIADD3 UR4, UP1, UR4, 0x1f0, URZ ;  /* 0x000001f004047890 */ /* 0x000fe4000ff3e03f */
[----:B------:R-:W-:Y:S02]  /*00d0*/  UIADD3.X UR7, URZ, UR5, URZ, UP0, !UPT ;  /* 0x000000053f077290 */ /* 0x000fe400087fe43f */
[----:B------:R-:W-:-:S07]  /*00e0*/  UIADD3.X UR5, URZ, UR5, URZ, UP1, !UPT ;  /* 0x000000053f057290 */ /* 0x000fce0008ffe43f */
[----:B------:R0:W-:Y:S02]  /*00f0*/  UTMACCTL.PF [UR6] ;  /* 0x00000000060079b9 */ /* 0x0001e40008040000 */
[----:B------:R0:W-:Y:S02]  /*0100*/  UTMACCTL.PF [UR4] ;  /* 0x00000000040079b9 */ /* 0x0001e40008040000 */
[----:B0-----:R-:W-:Y:S01]  /*0110*/  NOP ;  /* 0x0000000000007918 */ /* 0x001fe20000000000 */
.L_x_1:
[----:B------:R-:W-:Y:S05]  /*0120*/  BSYNC B0 ;  /* 0x0000000000007941 */ /* 0x000fea0003800000 */
.L_x_0:
[----:B------:R-:W0:Y:S01]  /*0130*/  SHFL.IDX PT, R6, R0, RZ, 0x1f ;  /* 0x00001fff00067589 */ /* 0x000e2200000e0000 */
[----:B------:R-:W-:Y:S02]  /*0140*/  SHF.R.S32.HI R3, RZ, 0x1f, R16 ;  /* 0x0000001fff037819 */ /* 0x000fe40000011410 */
[----:B0-----:R-:W-:-:S13]  /*0150*/  ISETP.NE.AND P0, PT, R6, RZ, PT ;  /* 0x000000ff0600720c */ /* 0x001fda0003f05270 */
[----:B------:R-:W-:Y:S05]  /*0160*/  @P0 BRA `(.L_x_2) ;  /* 0x0000000000600947 */ /* 0x000fea0003800000 */
[----:B------:R-:W0:Y:S01]  /*0170*/  S2UR UR8, SR_CgaCtaId ;  /* 0x00000000000879c3 */ /* 0x000e220000008800 */
[----:B------:R-:W-:Y:S01]  /*0180*/  UMOV UR4, 0x400 ;  /* 0x0000040000047882 */ /* 0x000fe20000000000 */
[----:B------:R-:W-:Y:S01]  /*0190*/  UMOV UR5, 0x1 ;  /* 0x0000000100057882 */ /* 0x000fe20000000000 */
[----:B------:R-:W-:Y:S01]  /*01a0*/  UMOV UR6, 0x2 ;  /* 0x0000000200067882 */ /* 0x000fe20000000000 */
[----:B------:R-:W-:Y:S01]  /*01b0*/  ELECT P0, URZ, PT ;  /* 0x00000000003f782f */ /* 0x000fe20003800000 */
[----:B------:R-:W-:-:S04]  /*01c0*/  UIADD3 UR6, -UR6, 0x100000, URZ ;  /* 0x0010000006067890 */ /* 0x000fc8000fffe13f */
[----:B------:R-:W-:Y:S02]  /*01d0*/  USHF.L.U32 UR7, UR6, 0xb, URZ ;  /* 0x0000000b06077899 */ /* 0x000fe4000800063f */
[----:B------:R-:W-:Y:S02]  /*01e0*/  USHF.L.U32 UR6, UR6, 0x1, URZ ;  /* 0x0000000106067899 */ /* 0x000fe4000800063f */
[----:B0-----:R-:W-:Y:S02]  /*01f0*/  ULEA UR8, UR8, UR4, 0x18 ;  /* 0x0000000408087291 */ /* 0x001fe4000f8ec03f */
[----:B------:R-:W-:-:S04]  /*0200*/  UIADD3 UR4, -UR5, 0x100000, URZ ;  /* 0x0010000005047890 */ /* 0x000fc8000fffe13f */
[----:B------:R-:W-:Y:S02]  /*0210*/  USHF.L.U32 UR5, UR4, 0xb, URZ ;  /* 0x0000000b04057899 */ /* 0x000fe4000800063f */
[----:B------:R-:W-:Y:S01]  /*0220*/  USHF.L.U32 UR4, UR4, 0x1, URZ ;  /* 0x0000000104047899 */ /* 0x000fe2000800063f */
[----:B------:R-:W0:Y:S11]  /*0230*/  FENCE.VIEW.ASYNC.S ;  /* 0x00000000000073c6 */ /* 0x000e360000000000 */
[----:B0-----:R0:W1:Y:S01]  /*0240*/  SYNCS.EXCH.64 URZ, [UR8], UR4 ;  /* 0x00000004083f75b2 */ /* 0x0010620008000100 */
[----:B------:R0:W2:Y:S01]  /*0250*/  SYNCS.EXCH.64 URZ, [UR8+0x28], UR6 ;  /* 0x00002806083f75b2 */ /* 0x0000a20008000100 */
[----:B------:R0:W3:Y:S01]  /*0260*/  SYNCS.EXCH.64 URZ, [UR8+0x8], UR4 ;  /* 0x00000804083f75b2 */ /* 0x0000e20008000100 */
[----:B------:R0:W4:Y:S01]  /*0270*/  SYNCS.EXCH.64 URZ, [UR8+0x30], UR6 ;  /* 0x00003006083f75b2 */ /* 0x0001220008000100 */
[----:B------:R0:W0:Y:S01]  /*0280*/  SYNCS.EXCH.64 URZ, [UR8+0x10], UR4 ;  /* 0x00001004083f75b2 */ /* 0x0000220008000100 */
[----:B------:R0:W0:Y:S01]  /*0290*/  SYNCS.EXCH.64 URZ, [UR8+0x38], UR6 ;  /* 0x00003806083f75b2 */ /* 0x0000220008000100 */
[----:B------:R0:W0:Y:S01]  /*02a0*/  SYNCS.EXCH.64 URZ, [UR8+0x18], UR4 ;  /* 0x00001804083f75b2 */ /* 0x0000220008000100 */
[----:B------:R0:W0:Y:S01]  /*02b0*/  SYNCS.EXCH.64 URZ, [UR8+0x40], UR6 ;  /* 0x00004006083f75b2 */ /* 0x0000220008000100 */
[----:B------:R0:W0:Y:S01]  /*02c0*/  SYNCS.EXCH.64 URZ, [UR8+0x20], UR4 ;  /* 0x00002004083f75b2 */ /* 0x0000220008000100 */
[----:B------:R0:W0:Y:S01]  /*02d0*/  SYNCS.EXCH.64 URZ, [UR8+0x48], UR6 ;  /* 0x00004806083f75b2 */ /* 0x0000220008000100 */
[----:B------:R-:W-:Y:S01]  /*02e0*/  NOP ;  /* 0x0000000000007918 */ /* 0x000fe20000000000 */
.L_x_2:
[----:B------:R-:W5:Y:S01]  /*02f0*/  SHFL.IDX PT, R10, R0, RZ, 0x1f ;  /* 0x00001fff000a7589 */ /* 0x000f6200000e0000 */
[----:B------:R-:W-:Y:S01]  /*0300*/  LEA.HI R3, R3, R16, RZ, 0x7 ;  /* 0x0000001003037211 */ /* 0x000fe200078f38ff */
[----:B------:R-:W1:Y:S01]  /*0310*/  S2UR UR12, SR_CTAID.X ;  /* 0x00000000000c79c3 */ /* 0x000e620000002500 */
[----:B------:R-:W-:Y:S01]  /*0320*/  ELECT P0, URZ, PT ;  /* 0x00000000003f782f */ /* 0x000fe20003800000 */
[----:B------:R-:W2:Y:S01]  /*0330*/  SHFL.IDX PT, R9, R0, RZ, 0x1f ;  /* 0x00001fff00097589 */ /* 0x000ea200000e0000 */
[----:B------:R-:W-:Y:S02]  /*0340*/  LOP3.LUT R3, R3, 0xffffff80, RZ, 0xc0, !PT ;  /* 0xffffff8003037812 */ /* 0x000fe400078ec0ff */
[----:B------:R-:W-:Y:S01]  /*0350*/  ELECT P1, URZ, PT ;  /* 0x00000000003f782f */ /* 0x000fe20003820000 */
[----:B------:R-:W-:Y:S01]  /*0360*/  NOP ;  /* 0x0000000000007918 */ /* 0x000fe20000000000 */
[----:B------:R-:W3:Y:S01]  /*0370*/  S2R R12, SR_CTAID.Y ;  /* 0x00000000000c7919 */ /* 0x000ee20000002600 */
[----:B0-----:R-:W-:Y:S01]  /*0380*/  ULDC UR4, c[0x0][0x150] ;  /* 0x0000540000047ab9 */ /* 0x001fe20000000800 */
[----:B------:R-:W-:Y:S01]  /*0390*/  IMAD.IADD R14, R16, 0x1, -R3 ;  /* 0x00000001100e7824 */ /* 0x000fe200078e0a03 */
[----:B------:R-:W0:Y:S01]  /*03a0*/  LDC R25, c[0x0][0x148] ;  /* 0x00005200ff197b82 */ /* 0x000e220000000800 */
[----:B------:R3:W4:Y:S01]  /*03b0*/  SHFL.IDX PT, R11, R4, RZ, 0x1f ;  /* 0x00001fff040b7589 */ /* 0x00072200000e0000 */
[----:B------:R-:W-:Y:S01]  /*03c0*/  UMOV UR11, 0x80 ;  /* 0x00000080000b7882 */ /* 0x000fe20000000000 */
[----:B------:R-:W-:Y:S01]  /*03d0*/  NOP ;  /* 0x0000000000007918 */ /* 0x000fe20000000000 */
[----:B------:R-:W-:Y:S01]  /*03e0*/  SHF.R.S32.HI R23, RZ, 0x1f, R14 ;  /* 0x0000001fff177819 */ /* 0x000fe2000001140e */
[C---:B------:R-:W-:Y:S01]  /*03f0*/  VIADD R38, R5.reuse, 0xffffffff ;  /* 0xffffffff05267836 */ /* 0x040fe20000000000 */
[----:B------:R-:W-:-:S02]  /*0400*/  ISETP.NE.AND P2, PT, R5, RZ, PT ;  /* 0x000000ff0500720c */ /* 0x000fc40003f45270 */
[----:B------:R-:W-:Y:S02]  /*0410*/  LEA.HI R3, R23, R14, RZ, 0x3 ;  /* 0x0000000e17037211 */ /* 0x000fe400078f18ff */
[----:B------:R-:W-:Y:S02]  /*0420*/  ISETP.GE.U32.AND P5, PT, R38, 0x2, PT ;  /* 0x000000022600780c */ /* 0x000fe40003fa6070 */
[--C-:B------:R-:W-:Y:S02]  /*0430*/  SHF.R.S32.HI R7, RZ, 0x3, R3.reuse ;  /* 0x00000003ff077819 */ /* 0x100fe40000011403 */
[----:B-----5:R-:W-:Y:S02]  /*0440*/  ISETP.NE.OR P0, PT, R10, RZ, !P0 ;  /* 0x000000ff0a00720c */ /* 0x020fe40004705670 */
[----:B------:R-:W-:Y:S01]  /*0450*/  SHF.R.S32.HI R8, RZ, 0x1f, R3 ;  /* 0x0000001fff087819 */ /* 0x000fe20000011403 */
[----:B------:R-:W5:Y:S01]  /*0460*/  LDC R10, c[0x0][0x140] ;  /* 0x00005000ff0a7b82 */ /* 0x000f620000000800 */
[----:B--2---:R-:W-:-:S02]  /*0470*/  ISETP.NE.OR P1, PT, R9, RZ, !P1 ;  /* 0x000000ff0900720c */ /* 0x004fc40004f25670 */
[----:B------:R-:W-:Y:S02]  /*0480*/  LEA.HI R8, R8, R7, RZ, 0x2 ;  /* 0x0000000708087211 */ /* 0x000fe400078f10ff */
[----:B-1----:R-:W-:Y:S02]  /*0490*/  I2FP.F32.U32 R0, UR12 ;  /* 0x0000000c00007c45 */ /* 0x002fe40008201000 */
[----:B------:R-:W-:Y:S01]  /*04a0*/  LOP3.LUT R8, R8, 0xfffffffc, RZ, 0xc0, !PT ;  /* 0xfffffffc08087812 */ /* 0x000fe200078ec0ff */
[----:B------:R-:W1:Y:S01]  /*04b0*/  LDC R9, c[0x0][0x144] ;  /* 0x00005100ff097b82 */ /* 0x000e620000000800 */
[----:B------:R-:W-:Y:S01]  /*04c0*/  SHF.R.S32.HI R3, RZ, 0x1f, R2 ;  /* 0x0000001fff037819 */ /* 0x000fe20000011402 */
[----:B------:R-:W-:Y:S01]  /*04d0*/  VOTEU.ALL UP0, P0 ;  /* 0x00000000003f7886 */ /* 0x000fe20000000000 */
[----:B------:R-:W-:Y:S01]  /*04e0*/  FMUL R0, R0, UR4 ;  /* 0x0000000400007c20 */ /* 0x000fe20008400000 */
[----:B---3--:R-:W-:Y:S01]  /*04f0*/  I2FP.F32.U32 R4, R12 ;  /* 0x0000000c00047245 */ /* 0x008fe20000201000 */
[----:B------:R-:W-:Y:S01]  /*0500*/  ULDC UR4, c[0x0][0x154] ;  /* 0x0000550000047ab9 */ /* 0x000fe20000000800 */
[----:B------:R-:W-:Y:S01]  /*0510*/  VOTEU.ALL UP1, P1 ;  /* 0x00000000003f7886 */ /* 0x000fe20000820000 */
[----:B------:R-:W-:Y:S01]  /*0520*/  IMAD.IADD R8, R7, 0x1, -R8 ;  /* 0x0000000107087824 */ /* 0x000fe200078e0a08 */
[----:B------:R-:W2:Y:S01]  /*0530*/  @!UP0 S2UR UR7, SR_CgaCtaId ;  /* 0x00000000000789c3 */ /* 0x000ea20000008800 */
[----:B------:R-:W-:Y:S01]  /*0540*/  SHF.R.S32.HI R7, RZ, 0x1f, R6 ;  /* 0x0000001fff077819 */ /* 0x000fe20000011406 */
[----:B------:R-:W-:Y:S01]  /*0550*/  FMUL R4, R4, UR4 ;  /* 0x0000000404047c20 */ /* 0x000fe20008400000 */
[----:B------:R-:W-:Y:S01]  /*0560*/  LEA.HI R3, R3, R2, RZ, 0x2 ;  /* 0x0000000203037211 */ /* 0x000fe200078f10ff */
[----:B------:R-:W3:Y:S01]  /*0570*/  F2I.U32.TRUNC.NTZ R0, R0 ;  /* 0x0000000000007305 */ /* 0x000ee2000020f000 */
[----:B------:R-:W-:Y:S01]  /*0580*/  LEA.HI R7, R7, R6, RZ, 0x2 ;  /* 0x0000000607077211 */ /* 0x000fe200078f10ff */
[----:B------:R-:W-:Y:S01]  /*0590*/  UMOV UR4, 0x20 ;  /* 0x0000002000047882 */ /* 0x000fe20000000000 */
[----:B------:R-:W-:Y:S01]  /*05a0*/  LOP3.LUT R3, R3, 0xfffffffc, RZ, 0xc0, !PT ;  /* 0xfffffffc03037812 */ /* 0x000fe200078ec0ff */
[----:B------:R-:W4:Y:S01]  /*05b0*/  @!UP1 S2UR UR10, SR_CgaCtaId ;  /* 0x00000000000a99c3 */ /* 0x000f220000008800 */
[----:B------:R-:W-:Y:S01]  /*05c0*/  LOP3.LUT R7, R7, 0x3ffffffc, RZ, 0xc0, !PT ;  /* 0x3ffffffc07077812 */ /* 0x000fe200078ec0ff */
[----:B------:R-:W-:Y:S01]  /*05d0*/  @!UP0 UMOV UR6, 0x400 ;  /* 0x0000040000068882 */ /* 0x000fe20000000000 */
[----:B------:R-:W-:-:S04]  /*05e0*/  @!UP0 UIADD3 UR4, -UR4, 0x100000, URZ ;  /* 0x0010000004048890 */ /* 0x000fc8000fffe13f */
[----:B------:R-:W-:Y:S02]  /*05f0*/  @!UP0 USHF.L.U32 UR5, UR4, 0xb, URZ ;  /* 0x0000000b04058899 */ /* 0x000fe4000800063f */
[----:B------:R-:W-:Y:S01]  /*0600*/  @!UP0 USHF.L.U32 UR4, UR4, 0x1, URZ ;  /* 0x0000000104048899 */ /* 0x000fe2000800063f */
[----:B------:R-:W0:Y:S01]  /*0610*/  F2I.U32.TRUNC.NTZ R4, R4 ;  /* 0x0000000400047305 */ /* 0x000e22000020f000 */
[----:B------:R-:W-:Y:S01]  /*0620*/  IMAD.IADD R17, R2, 0x1, -R3 ;  /* 0x0000000102117824 */ /* 0x000fe200078e0a03 */
[----:B------:R-:W-:Y:S01]  /*0630*/  @!UP1 UMOV UR9, 0x400 ;  /* 0x0000040000099882 */ /* 0x000fe20000000000 */
[----:B------:R-:W-:Y:S01]  /*0640*/  IMAD.IADD R7, R6, 0x1, -R7 ;  /* 0x0000000106077824 */ /* 0x000fe200078e0a07 */
[----:B-----5:R-:W-:Y:S01]  /*0650*/  ISETP.EQ.U32.AND P4, PT, R10, 0x1, PT ;  /* 0x000000010a00780c */ /* 0x020fe20003f82070 */
[----:B------:R-:W-:Y:S01]  /*0660*/  VOTEU.ALL UP2, P1 ;  /* 0x00000000003f7886 */ /* 0x000fe20000840000 */
[----:B------:R-:W-:Y:S01]  /*0670*/  VOTEU.ALL UP3, P1 ;  /* 0x00000000003f7886 */ /* 0x000fe20000860000 */
[----:B------:R-:W-:Y:S01]  /*0680*/  IMAD R7, R7, 0x4, R8 ;  /* 0x0000000407077824 */ /* 0x000fe200078e0208 */
[----:B------:R-:W-:Y:S01]  /*0690*/  VOTEU.ALL UP4, P1 ;  /* 0x00000000003f7886 */ /* 0x000fe20000880000 */
[----:B------:R-:W-:Y:S01]  /*06a0*/  VOTEU.ALL UP5, P1 ;  /* 0x00000000003f7886 */ /* 0x000fe200008a0000 */
[----:B------:R-:W-:Y:S01]  /*06b0*/  ISETP.NE.AND P1, PT, R17, 0x3, PT ;  /* 0x000000031100780c */ /* 0x000fe20003f25270 */
[----:B------:R-:W-:Y:S01]  /*06c0*/  IMAD.SHL.U32 R10, R7, 0x4, RZ ;  /* 0x00000004070a7824 */ /* 0x000fe200078e00ff */
[----:B--2---:R-:W-:Y:S01]  /*06d0*/  @!UP0 ULEA UR8, UR7, UR6, 0x18 ;  /* 0x0000000607088291 */ /* 0x004fe2000f8ec03f */
[----:B---3--:R-:W-:Y:S01]  /*06e0*/  IMAD.MOV R0, RZ, RZ, -R0 ;  /* 0x000000ffff007224 */ /* 0x008fe200078e0a00 */
[----:B------:R-:W-:-:S04]  /*06f0*/  @!UP1 UIADD3 UR6, -UR11, 0x100000, URZ ;  /* 0x001000000b069890 */ /* 0x000fc8000fffe13f */
[----:B------:R-:W-:Y:S02]  /*0700*/  @!UP1 USHF.L.U32 UR7, UR6, 0xb, URZ ;  /* 0x0000000b06079899 */ /* 0x000fe4000800063f */
[----:B------:R-:W-:Y:S01]  /*0710*/  @!UP1 USHF.L.U32 UR6, UR6, 0x1, URZ ;  /* 0x0000000106069899 */ /* 0x000fe2000800063f */
[----:B0-----:R-:W-:Y:S01]  /*0720*/  IMAD.MOV R24, RZ, RZ, -R4 ;  /* 0x000000ffff187224 */ /* 0x001fe200078e0a04 */
[----:B------:R-:W-:Y:S01]  /*0730*/  VOTEU.ALL UP0, P0 ;  /* 0x00000000003f7886 */ /* 0x000fe20000000000 */
[----:B------:R-:W-:Y:S01]  /*0740*/  LOP3.LUT R10, R7, 0xc, R10, 0x78, !PT ;  /* 0x0000000c070a7812 */ /* 0x000fe200078e780a */
[----:B-1----:R-:W-:Y:S01]  /*0750*/  IMAD R22, R9, R0, UR12 ;  /* 0x0000000c09167e24 */ /* 0x002fe2000f8e0200 */
[----:B------:R-:W-:Y:S01]  /*0760*/  ISETP.EQ.OR P1, PT, R17, RZ, !P1 ;  /* 0x000000ff1100720c */ /* 0x000fe20004f22670 */
[----:B----4-:R-:W-:Y:S01]  /*0770*/  @!UP1 ULEA UR9, UR10, UR9, 0x18 ;  /* 0x000000090a099291 */ /* 0x010fe2000f8ec03f */
[----:B------:R-:W-:Y:S01]  /*0780*/  IMAD R3, R25, R24, R12 ;  /* 0x0000001819037224 */ /* 0x000fe200078e020c */
[----:B------:R-:W-:Y:S01]  /*0790*/  VOTEU.ALL UP1, P0 ;  /* 0x00000000003f7886 */ /* 0x000fe20000020000 */
[----:B------:R-:W-:Y:S01]  /*07a0*/  LOP3.LUT P0, RZ, R14, 0x7, RZ, 0xc0, !PT ;  /* 0x000000070eff7812 */ /* 0x000fe2000780c0ff */
[----:B------:R-:W0:Y:S02]  /*07b0*/  FENCE.VIEW.ASYNC.S ;  /* 0x00000000000073c6 */ /* 0x000e240000000000 */
[----:B0-----:R0:W1:Y:S01]  /*07c0*/  @!UP0 SYNCS.EXCH.64 URZ, [UR8+0x80], UR4 ;  /* 0x00008004083f85b2 */ /* 0x0010620008000100 */
[----:B------:R-:W-:-:S02]  /*07d0*/  ISETP.EQ.AND P1, PT, R5, RZ, P1 ;  /* 0x000000ff0500720c */ /* 0x000fc40000f22270 */
[----:B------:R-:W-:Y:S02]  /*07e0*/  ISETP.NE.AND P3, PT, R3, R10, PT ;  /* 0x0000000a0300720c */ /* 0x000fe40003f65270 */
[----:B------:R-:W-:Y:S02]  /*07f0*/  ISETP.LT.U32.AND P0, PT, R10, 0x2, !P0 ;  /* 0x000000020a00780c */ /* 0x000fe40004701070 */
[----:B------:R-:W-:Y:S02]  /*0800*/  ISETP.EQ.OR P3, PT, R22, RZ, !P3 ;  /* 0x000000ff1600720c */ /* 0x000fe40005f62670 */
[----:B------:R-:W-:Y:S02]  /*0810*/  SEL R7, RZ, 0x1, !P1 ;  /* 0x00000001ff077807 */ /* 0x000fe40004800000 */
[----:B------:R-:W-:Y:S02]  /*0820*/  R2UR UR15, R11 ;  /* 0x000000000b0f72ca */ /* 0x000fe400000e0000 */
[----:B------:R-:W-:-:S02]  /*0830*/  PLOP3.LUT P0, PT, P0, P3, PT, 0x80, 0x0 ;  /* 0x000000000000781c */ /* 0x000fc40000707070 */
[----:B------:R-:W-:Y:S01]  /*0840*/  SEL R7, R7, 0x2, P5 ;  /* 0x0000000207077807 */ /* 0x000fe20002800000 */
[----:B------:R0:W2:Y:S01]  /*0850*/  @!UP1 SYNCS.EXCH.64 URZ, [UR8+0x88], UR4 ;  /* 0x00008804083f95b2 */ /* 0x0000a20008000100 */
[----:B------:R-:W-:Y:S01]  /*0860*/  NOP ;  /* 0x0000000000007918 */ /* 0x000fe20000000000 */
[----:B------:R0:W3:Y:S01]  /*0870*/  @!UP2 SYNCS.EXCH.64 URZ, [UR9+0x60], UR6 ;  /* 0x00006006093fa5b2 */ /* 0x0000e20008000100 */
[----:B------:R0:W4:Y:S01]  /*0880*/  @!UP3 SYNCS.EXCH.64 URZ, [UR9+0x68], UR6 ;  /* 0x00006806093fb5b2 */ /* 0x0001220008000100 */
[----:B------:R0:W0:Y:S01]  /*0890*/  @!UP4 SYNCS.EXCH.64 URZ, [UR9+0x70], UR6 ;  /* 0x00007006093fc5b2 */ /* 0x0000220008000100 */
[----:B------:R0:W0:Y:S01]  /*08a0*/  @!UP5 SYNCS.EXCH.64 URZ, [UR9+0x78], UR6 ;  /* 0x00007806093fd5b2 */ /* 0x0000220008000100 */
[----:B------:R-:W-:Y:S01]  /*08b0*/  NOP ;  /* 0x0000000000007918 */ /* 0x000fe20000000000 */
[----:B------:R-:W-:Y:S05]  /*08c0*/  @!P4 BRA `(.L_x_3) ;  /* 0x000000000008c947 */ /* 0x000fea0003800000 */
[----:B01234-:R-:W-:Y:S01]  /*08d0*/  UCGABAR_ARV ;  /* 0x00000000000079c7 */ /* 0x01ffe20008000000 */
[----:B------:R-:W-:Y:S05]  /*08e0*/  BRA `(.L_x_4) ;  /* 0x0000000000047947 */ /* 0x000fea0003800000 */
.L_x_3:
[----:B01234-:R-:W-:Y:S01]  /*08f0*/  NOP ;  /* 0x0000000000007918 */ /* 0x01ffe20000000000 */
.L_x_4:
[----:B------:R-:W-:Y:S01]  /*0900*/  ULDC.64 UR4, c[0x0][0x598] ;  /* 0x0001660000047ab9 */ /* 0x000fe20000000a00 */
[----:B------:R-:W-:Y:S01]  /*0910*/  ULDC.64 UR18, c[0x0][0x208] ;  /* 0x0000820000127ab9 */ /* 0x000fe20000000a00 */
[----:B------:R-:W-:-:S04]  /*0920*/  ISETP.NE.U32.AND P1, PT, RZ, UR4, PT ;  /* 0x00000004ff007c0c */ /* 0x000fc8000bf25070 */
[----:B------:R-:W-:-:S13]  /*0930*/  ISETP.NE.AND.EX P1, PT, RZ, UR5, PT, P1 ;  /* 0x00000005ff007c0c */ /* 0x000fda000bf25310 */
[----:B------:R-:W-:Y:S05]  /*0940*/  @!P1 BRA `(.L_x_5) ;  /* 0x00000000001c9947 */ /* 0x000fea0003800000 */
[----:B------:R-:W0:Y:S02]  /*0950*/  LDC.64 R2, c[0x0][0x598] ;  /* 0x00016600ff027b82 */ /* 0x000e240000000a00 */
[----:B0-----:R-:W2:Y:S02]  /*0960*/  LDG.E.64 R2, desc[UR18][R2.64] ;  /* 0x0000001202027981 */ /* 0x001ea4000c1e1b00 */
[----:B--2---:R-:W-:-:S04]  /*0970*/  ISETP.NE.U32.AND P1, PT, R2, RZ, PT ;  /* 0x000000ff0200720c */ /* 0x004fc80003f25070 */
[----:B------:R-:W-:-:S13]  /*0980*/  ISETP.NE.AND.EX P1, PT, R3, RZ, PT, P1 ;  /* 0x000000ff0300720c */ /* 0x000fda0003f25310 */
[----:B------:R-:W-:Y:S05]  /*0990*/  @!P1 BRA `(.L_x_5) ;  /* 0x0000000000089947 */ /* 0x000fea0003800000 */
[----:B------:R0:W5:Y:S01]  /*09a0*/  LD.E R11, desc[UR18][R2.64] ;  /* 0x00000012020b7980 */ /* 0x000162000c101900 */
[----:B------:R-:W-:Y:S05]  /*09b0*/  BRA `(.L_x_6) ;  /* 0x0000000000207947 */ /* 0x000fea0003800000 */
.L_x_5:
[----:B------:R-:W-:Y:S02]  /*09c0*/  ULDC.64 UR4, c[0x0][0x588] ;  /* 0x0001620000047ab9 */ /* 0x000fe40000000a00 */
[----:B------:R-:W-:-:S04]  /*09d0*/  ISETP.NE.U32.AND P1, PT, RZ, UR4, PT ;  /* 0x00000004ff007c0c */ /* 0x000fc8000bf25070 */
[----:B------:R-:W-:-:S13]  /*09e0*/  ISETP.NE.AND.EX P1, PT, RZ, UR5, PT, P1 ;  /* 0x00000005ff007c0c */ /* 0x000fda000bf25310 */
[----:B------:R-:W-:Y:S05]  /*09f0*/  @!P1 BRA `(.L_x_7) ;  /* 0x00000000000c9947 */ /* 0x000fea0003800000 */
[----:B------:R-:W0:Y:S02]  /*0a00*/  LDC.64 R2, c[0x0][0x588] ;  /* 0x00016200ff027b82 */ /* 0x000e240000000a00 */
[----:B0-----:R1:W5:Y:S01]  /*0a10*/  LDG.E R11, desc[UR18][R2.64] ;  /* 0x00000012020b7981 */ /* 0x001362000c1e1900 */
[----:B------:R-:W-:Y:S05]  /*0a20*/  BRA `(.L_x_6) ;  /* 0x0000000000047947 */ /* 0x000fea0003800000 */
.L_x_7:
[----:B------:R-:W2:Y:S02]  /*0a30*/  LDC R11, c[0x0][0x580] ;  /* 0x00016000ff0b7b82 */ /* 0x000ea40000000800 */
.L_x_6:
[----:B------:R-:W-:Y:S02]  /*0a40*/  ULDC.64 UR4, c[0x0][0x5a0] ;  /* 0x0001680000047ab9 */ /* 0x000fe40000000a00 */
[----:B------:R-:W-:-:S04]  /*0a50*/  ISETP.NE.U32.AND P1, PT, RZ, UR4, PT ;  /* 0x00000004ff007c0c */ /* 0x000fc8000bf25070 */
[----:B------:R-:W-:-:S13]  /*0a60*/  ISETP.NE.AND.EX P1, PT, RZ, UR5, PT, P1 ;  /* 0x00000005ff007c0c */ /* 0x000fda000bf25310 */
[----:B------:R-:W-:Y:S05]  /*0a70*/  @!P1 BRA `(.L_x_8) ;  /* 0x00000000001c9947 */ /* 0x000fea0003800000 */
[----:B01----:R-:W0:Y:S02]  /*0a80*/  LDC.64 R2, c[0x0][0x5a0] ;  /* 0x00016800ff027b82 */ /* 0x003e240000000a00 */
[----:B0-----:R-:W3:Y:S02]  /*0a90*/  LDG.E.64 R2, desc[UR18][R2.64] ;  /* 0x0000001202027981 */ /* 0x001ee4000c1e1b00 */
[----:B---3--:R-:W-:-:S04]  /*0aa0*/  ISETP.NE.U32.AND P1, PT, R2, RZ, PT ;  /* 0x000000ff0200720c */ /* 0x008fc80003f25070 */
[----:B------:R-:W-:-:S13]  /*0ab0*/  ISETP.NE.AND.EX P1, PT, R3, RZ, PT, P1 ;  /* 0x000000ff0300720c */ /* 0x000fda0003f25310 */
[----:B------:R-:W-:Y:S05]  /*0ac0*/  @!P1 BRA `(.L_x_8) ;  /* 0x0000000000089947 */ /* 0x000fea0003800000 */
[----:B------:R0:W5:Y:S01]  /*0ad0*/  LD.E R15, desc[UR18][R2.64] ;  /* 0x00000012020f7980 */ /* 0x000162000c101900 */
[----:B------:R-:W-:Y:S05]  /*0ae0*/  BRA `(.L_x_9) ;  /* 0x0000000000207947 */ /* 0x000fea0003800000 */
.L_x_8:
[----:B------:R-:W-:Y:S02]  /*0af0*/  ULDC.64 UR4, c[0x0][0x590] ;  /* 0x0001640000047ab9 */ /* 0x000fe40000000a00 */
[----:B------:R-:W-:-:S04]  /*0b00*/  ISETP.NE.U32.AND P1, PT, RZ, UR4, PT ;  /* 0x00000004ff007c0c */ /* 0x000fc8000bf25070 */
[----:B------:R-:W-:-:S13]  /*0b10*/  ISETP.NE.AND.EX P1, PT, RZ, UR5, PT, P1 ;  /* 0x00000005ff007c0c */ /* 0x000fda000bf25310 */
[----:B------:R-:W-:Y:S05]  /*0b20*/  @!P1 BRA `(.L_x_10) ;  /* 0x00000000000c9947 */ /* 0x000fea0003800000 */
[----:B01----:R-:W0:Y:S02]  /*0b30*/  LDC.64 R2, c[0x0][0x590] ;  /* 0x00016400ff027b82 */ /* 0x003e240000000a00 */
[----:B0-----:R1:W5:Y:S01]  /*0b40*/  LDG.E R15, desc[UR18][R2.64] ;  /* 0x00000012020f7981 */ /* 0x001362000c1e1900 */
[----:B------:R-:W-:Y:S05]  /*0b50*/  BRA `(.L_x_9) ;  /* 0x0000000000047947 */ /* 0x000fea0003800000 */
.L_x_10:
[----:B------:R-:W3:Y:S02]  /*0b60*/  LDC R15, c[0x0][0x584] ;  /* 0x00016100ff0f7b82 */ /* 0x000ee40000000800 */
.L_x_9:
[----:B------:R-:W4:Y:S01]  /*0b70*/  LDC R0, c[0x0][0x65c] ;  /* 0x00019700ff007b82 */ /* 0x000f220000000800 */
[----:B------:R-:W-:Y:S01]  /*0b80*/  ULDC UR8, c[0x0][0x28c] ;  /* 0x0000a30000087ab9 */ /* 0x000fe20000000800 */
[----:B------:R-:W-:Y:S01]  /*0b90*/  ISETP.NE.AND P1, PT, R5, 0x2, PT ;  /* 0x000000020500780c */ /* 0x000fe20003f25270 */
[----:B------:R-:W-:Y:S01]  /*0ba0*/  UIADD3 UR8, UR8, 0x1f, URZ ;  /* 0x0000001f08087890 */ /* 0x000fe2000fffe03f */
[----:B------:R-:W-:Y:S01]  /*0bb0*/  IMAD.U32 R4, RZ, RZ, UR12 ;  /* 0x0000000cff047e24 */ /* 0x000fe2000f8e00ff */
[----:B------:R-:W-:Y:S01]  /*0bc0*/  UMOV UR5, URZ ;  /* 0x0000003f00057c82 */ /* 0x000fe20008000000 */
[----:B------:R-:W-:Y:S01]  /*0bd0*/  UMOV UR4, URZ ;  /* 0x0000003f00047c82 */ /* 0x000fe20008000000 */
[----:B------:R-:W-:-:S04]  /*0be0*/  USHF.R.S32.HI UR9, URZ, 0x1f, UR8 ;  /* 0x0000001f3f097899 */ /* 0x000fc80008011408 */
[----:B------:R-:W-:-:S04]  /*0bf0*/  ULEA.HI UR9, UR9, UR8, URZ, 0x5 ;  /* 0x0000000809097291 */ /* 0x000fc8000f8f283f */
[----:B------:R-:W-:Y:S01]  /*0c00*/  USHF.R.S32.HI UR13, URZ, 0x5, UR9 ;  /* 0x000000053f0d7899 */ /* 0x000fe20008011409 */
[----:B----4-:R-:W-:-:S13]  /*0c10*/  ISETP.NE.AND P3, PT, R0, 0x1, PT ;  /* 0x000000010000780c */ /* 0x010fda0003f65270 */
[----:B01----:R-:W0:Y:S01]  /*0c20*/  @P3 LDC R3, c[0x0][0x10] ;  /* 0x00000400ff033b82 */ /* 0x003e220000000800 */
[----:B------:R-:W-:Y:S02]  /*0c30*/  @P3 IMAD.MOV.U32 R13, RZ, RZ, RZ ;  /* 0x000000ffff0d3224 */ /* 0x000fe400078e00ff */
[----:B------:R-:W-:-:S05]  /*0c40*/  @P3 IMAD.MOV.U32 R5, RZ, RZ, RZ ;  /* 0x000000ffff053224 */ /* 0x000fca00078e00ff */
[----:B------:R-:W1:Y:S01]  /*0c50*/  @!P3 LDC R9, c[0x0][0xc] ;  /* 0x00000300ff09bb82 */ /* 0x000e620000000800 */
[----:B------:R-:W-:Y:S01]  /*0c60*/  ULDC UR6, c[0x0][0xc] ;  /* 0x0000030000067ab9 */ /* 0x000fe20000000800 */
[----:B------:R-:W-:Y:S02]  /*0c70*/  ULDC UR7, c[0x0][0x10] ;  /* 0x0000040000077ab9 */ /* 0x000fe40000000800 */
[----:B------:R-:W-:-:S04]  /*0c80*/  UIMAD.WIDE.U32 UR6, UR6, UR7, URZ ;  /* 0x00000007060672a5 */ /* 0x000fc8000f8e003f */
[----:B------:R-:W4:Y:S01]  /*0c90*/  LDC R8, c[0x0][0x14] ;  /* 0x00000500ff087b82 */ /* 0x000f220000000800 */
[----:B0-----:R-:W-:-:S04]  /*0ca0*/  @P3 IMAD.WIDE.U32 R2, R3, UR12, R12 ;  /* 0x0000000c03023c25 */ /* 0x001fc8000f8e000c */
[----:B------:R-:W-:Y:S02]  /*0cb0*/  @P3 IMAD.IADD R3, R3, 0x1, R5 ;  /* 0x0000000103033824 */ /* 0x000fe400078e0205 */
[----:B------:R-:W-:Y:S02]  /*0cc0*/  IMAD.MOV.U32 R5, RZ, RZ, RZ ;  /* 0x000000ffff057224 */ /* 0x000fe400078e00ff */
[----:B-1----:R-:W-:-:S04]  /*0cd0*/  @!P3 IMAD.WIDE.U32 R4, R12, R9, R4 ;  /* 0x000000090c04b225 */ /* 0x002fc800078e0004 */
[----:B------:R-:W-:Y:S02]  /*0ce0*/  @!P3 IMAD.MOV.U32 R2, RZ, RZ, R4 ;  /* 0x000000ffff02b224 */ /* 0x000fe400078e0004 */
[C---:B----4-:R-:W-:Y:S02]  /*0cf0*/  IMAD R19, R8.reuse, UR7, RZ ;  /* 0x0000000708137c24 */ /* 0x050fe4000f8e02ff */
[----:B------:R-:W-:Y:S01]  /*0d00*/  IMAD.WIDE.U32 R8, R8, UR6, RZ ;  /* 0x0000000608087c25 */ /* 0x000fe2000f8e00ff */
[----:B------:R-:W-:-:S03]  /*0d10*/  ULDC.64 UR6, c[0x0][0x650] ;  /* 0x0001940000067ab9 */ /* 0x000fc60000000a00 */
[----:B------:R-:W-:Y:S02]  /*0d20*/  @!P3 IMAD.MOV.U32 R3, RZ, RZ, R5 ;  /* 0x000000ffff03b224 */ /* 0x000fe400078e0005 */
[----:B------:R-:W-:Y:S01]  /*0d30*/  IMAD.IADD R0, R9, 0x1, R19 ;  /* 0x0000000109007824 */ /* 0x000fe200078e0213 */
[----:B------:R-:W-:Y:S06]  /*0d40*/  @P1 BRA `(.L_x_11) ;  /* 0x0000000000201947 */ /* 0x000fec0003800000 */
[----:B------:R-:W-:Y:S01]  /*0d50*/  UISETP.GE.U32.AND UP0, UPT, UR13, 0x5, UPT ;  /* 0x000000050d00788c */ /* 0x000fe2000bf06070 */
[----:B------:R-:W-:Y:S01]  /*0d60*/  IADD3 R2, P1, R2, R8, RZ ;  /* 0x0000000802027210 */ /* 0x000fe20007f3e0ff */
[----:B------:R-:W-:-:S04]  /*0d70*/  UIMAD.WIDE.U32 UR4, UR13, -0x33333333, URZ ;  /* 0xcccccccd0d0478a5 */ /* 0x000fc8000f8e003f */
[----:B------:R-:W-:Y:S01]  /*0d80*/  USHF.R.U32.HI UR5, URZ, 0x2, UR5 ;  /* 0x000000023f057899 */ /* 0x000fe20008011605 */
[----:B------:R-:W-:Y:S02]  /*0d90*/  IMAD.X R3, R0, 0x1, R3, P1 ;  /* 0x0000000100037824 */ /* 0x000fe400008e0603 */
[----:B------:R-:W-:Y:S02]  /*0da0*/  UMOV UR4, URZ ;  /* 0x0000003f00047c82 */ /* 0x000fe40008000000 */
[----:B------:R-:W-:Y:S02]  /*0db0*/  @UP0 ULOP3.LUT UR4, UR5, 0x1, URZ, 0xc0, !UPT ;  /* 0x0000000105040892 */ /* 0x000fe4000f8ec03f */
[----:B------:R-:W-:-:S12]  /*0dc0*/  UIMAD UR5, UR5, -0x5, UR13 ;  /* 0xfffffffb050578a4 */ /* 0x000fd8000f8e020d */
.L_x_11:
[----:B------:R-:W-:Y:S01]  /*0dd0*/  ISETP.GE.U32.AND P1, PT, R2, UR6, PT ;  /* 0x0000000602007c0c */ /* 0x000fe2000bf26070 */
[----:B------:R-:W-:Y:S01]  /*0de0*/  IMAD.MOV.U32 R6, RZ, RZ, -0x1 ;  /* 0xffffffffff067424 */ /* 0x000fe200078e00ff */
[----:B------:R-:W-:Y:S01]  /*0df0*/  PRMT R18, RZ, 0x7610, R18 ;  /* 0x00007610ff127816 */ /* 0x000fe20000000012 */
[----:B------:R-:W-:Y:S01]  /*0e00*/  IMAD.MOV.U32 R5, RZ, RZ, -0x1 ;  /* 0xffffffffff057424 */ /* 0x000fe200078e00ff */
[----:B------:R-:W-:Y:S01]  /*0e10*/  ISETP.GE.U32.AND.EX P1, PT, R3, UR7, PT, P1 ;  /* 0x0000000703007c0c */ /* 0x000fe2000bf26110 */
[----:B------:R-:W-:-:S12]  /*0e20*/  IMAD.MOV.U32 R4, RZ, RZ, -0x1 ;  /* 0xffffffffff047424 */ /* 0x000fd800078e00ff */
[----:B------:R-:W-:Y:S05]  /*0e30*/  @P1 BRA `(.L_x_12) ;  /* 0x0000000400241947 */ /* 0x000fea0003800000 */
[----:B------:R-:W0:Y:S01]  /*0e40*/  LDC.64 R28, c[0x0][0x628] ;  /* 0x00018a00ff1c7b82 */ /* 0x000e220000000a00 */
[----:B------:R-:W-:Y:S02]  /*0e50*/  IMAD.MOV.U32 R4, RZ, RZ, R2 ;  /* 0x000000ffff047224 */ /* 0x000fe400078e0002 */
[----:B------:R-:W-:-:S05]  /*0e60*/  IMAD.MOV.U32 R5, RZ, RZ, R3 ;  /* 0x000000ffff057224 */ /* 0x000fca00078e0003 */
[----:B------:R-:W1:Y:S08]  /*0e70*/  LDC R6, c[0x0][0x630] ;  /* 0x00018c00ff067b82 */ /* 0x000e700000000800 */
[----:B------:R-:W4:Y:S01]  /*0e80*/  LDC.64 R30, c[0x0][0x620] ;  /* 0x00018800ff1e7b82 */ /* 0x000f220000000a00 */
[----:B0-----:R-:W-:-:S04]  /*0e90*/  ISETP.NE.U32.AND P1, PT, R28, RZ, PT ;  /* 0x000000ff1c00720c */ /* 0x001fc80003f25070 */
[----:B------:R-:W-:-:S13]  /*0ea0*/  ISETP.NE.AND.EX P1, PT, R29, RZ, PT, P1 ;  /* 0x000000ff1d00720c */ /* 0x000fda0003f25310 */
[----:B-1--4-:R-:W-:Y:S05]  /*0eb0*/  @!P1 BRA `(.L_x_13) ;  /* 0x0000000000289947 */ /* 0x012fea0003800000 */
[----:B------:R-:W0:Y:S02]  /*0ec0*/  LDC R21, c[0x0][0x634] ;  /* 0x00018d00ff157b82 */ /* 0x000e240000000800 */
[----:B0-----:R-:W-:-:S05]  /*0ed0*/  IADD3 R21, P1, R2, R21, RZ ;  /* 0x0000001502157210 */ /* 0x001fca0007f3e0ff */
[----:B------:R-:W-:-:S04]  /*0ee0*/  IMAD.X R27, RZ, RZ, R3, P1 ;  /* 0x000000ffff1b7224 */ /* 0x000fc800008e0603 */
[----:B------:R-:W-:-:S04]  /*0ef0*/  IMAD.WIDE.U32 R4, R27, R28, RZ ;  /* 0x0000001c1b047225 */ /* 0x000fc800078e00ff */
[----:B------:R-:W-:-:S04]  /*0f00*/  IMAD.WIDE.U32 R18, P1, R21, R29, R4 ;  /* 0x0000001d15127225 */ /* 0x000fc80007820004 */
[----:B------:R-:W-:-:S04]  /*0f10*/  IMAD.WIDE.U32 R4, R21, R28, RZ ;  /* 0x0000001c15047225 */ /* 0x000fc800078e00ff */
[----:B------:R-:W-:Y:S01]  /*0f20*/  IMAD.X R21, RZ, RZ, RZ, P1 ;  /* 0x000000ffff157224 */ /* 0x000fe200008e06ff */
[----:B------:R-:W-:Y:S01]  /*0f30*/  IADD3 RZ, P1, R5, R18, RZ ;  /* 0x0000001205ff7210 */ /* 0x000fe20007f3e0ff */
[----:B------:R-:W-:-:S04]  /*0f40*/  IMAD.MOV.U32 R20, RZ, RZ, R19 ;  /* 0x000000ffff147224 */ /* 0x000fc800078e0013 */
[----:B------:R-:W-:-:S08]  /*0f50*/  IMAD.WIDE.U32.X R4, R27, R29, R20, P1 ;  /* 0x0000001d1b047225 */ /* 0x000fd000008e0414 */
.L_x_13:
[----:B------:R-:W0:Y:S01]  /*0f60*/  LDC.64 R32, c[0x0][0x640] ;  /* 0x00019000ff207b82 */ /* 0x000e220000000a00 */
[-CC-:B------:R-:W-:Y:S01]  /*0f70*/  SHF.R.U64 R34, R4, R6.reuse, R5.reuse ;  /* 0x0000000604227219 */ /* 0x180fe20000001205 */
[----:B------:R-:W-:Y:S01]  /*0f80*/  IMAD.MOV.U32 R37, RZ, RZ, 0x1 ;  /* 0x00000001ff257424 */ /* 0x000fe200078e00ff */
[----:B------:R-:W-:Y:S02]  /*0f90*/  SHF.R.U32.HI R4, RZ, R6, R5 ;  /* 0x00000006ff047219 */ /* 0x000fe40000011605 */
[----:B------:R-:W-:-:S03]  /*0fa0*/  IADD3 R19, P1, RZ, -R34, RZ ;  /* 0x80000022ff137210 */ /* 0x000fc60007f3e0ff */
[----:B------:R-:W1:Y:S02]  /*0fb0*/  LDC R18, c[0x0][0x618] ;  /* 0x00018600ff127b82 */ /* 0x000e640000000800 */
[----:B------:R-:W-:-:S04]  /*0fc0*/  IMAD.X R5, RZ, RZ, ~R4, P1 ;  /* 0x000000ffff057224 */ /* 0x000fc800008e0e04 */
[-C--:B------:R-:W-:Y:S02]  /*0fd0*/  IMAD R6, R5, R30.reuse, RZ ;  /* 0x0000001e05067224 */ /* 0x080fe400078e02ff */
[----:B------:R-:W4:Y:S01]  /*0fe0*/  LDC R21, c[0x0][0x608] ;  /* 0x00018200ff157b82 */ /* 0x000f220000000800 */
[----:B------:R-:W-:-:S04]  /*0ff0*/  IMAD.WIDE.U32 R4, R19, R30, R2 ;  /* 0x0000001e13047225 */ /* 0x000fc800078e0002 */
[----:B------:R-:W-:-:S03]  /*1000*/  IMAD R19, R19, R31, R6 ;  /* 0x0000001f13137224 */ /* 0x000fc600078e0206 */
[----:B------:R-:W2:Y:S01]  /*1010*/  LDC R26, c[0x0][0x658] ;  /* 0x00019600ff1a7b82 */ /* 0x000ea20000000800 */
[----:B------:R-:W-:Y:S01]  /*1020*/  IMAD.IADD R5, R5, 0x1, R19 ;  /* 0x0000000105057824 */ /* 0x000fe200078e0213 */
[----:B0-----:R-:W-:Y:S01]  /*1030*/  ISETP.NE.U32.AND P1, PT, R32, RZ, PT ;  /* 0x000000ff2000720c */ /* 0x001fe20003f25070 */
[----:B------:R-:W-:-:S03]  /*1040*/  IMAD.MOV.U32 R19, RZ, RZ, -0x1 ;  /* 0xffffffffff137424 */ /* 0x000fc600078e00ff */
[----:B------:R-:W-:Y:S02]  /*1050*/  ISETP.NE.AND.EX P1, PT, R33, RZ, PT, P1 ;  /* 0x000000ff2100720c */ /* 0x000fe40003f25310 */
[----:B------:R-:W0:Y:S01]  /*1060*/  LDC R31, c[0x0][0x600] ;  /* 0x00018000ff1f7b82 */ /* 0x000e220000000800 */
[-CC-:B-1----:R-:W-:Y:S02]  /*1070*/  SHF.R.U64 R29, R4, R18.reuse, R5.reuse ;  /* 0x00000012041d7219 */ /* 0x182fe40000001205 */
[----:B------:R-:W-:-:S05]  /*1080*/  SHF.R.U32.HI R4, RZ, R18, R5 ;  /* 0x00000012ff047219 */ /* 0x000fca0000011605 */
[----:B------:R-:W1:Y:S01]  /*1090*/  LDC R28, c[0x0][0x648] ;  /* 0x00019200ff1c7b82 */ /* 0x000e620000000800 */
[-CC-:B----4-:R-:W-:Y:S02]  /*10a0*/  SHF.R.U64 R39, R29, R21.reuse, R4.reuse ;  /* 0x000000151d277219 */ /* 0x190fe40000001204 */
[----:B------:R-:W-:-:S05]  /*10b0*/  SHF.R.U32.HI R5, RZ, R21, R4 ;  /* 0x00000015ff057219 */ /* 0x000fca0000011604 */
[----:B------:R-:W4:Y:S01]  /*10c0*/  LDC R35, c[0x0][0x638] ;  /* 0x00018e00ff237b82 */ /* 0x000f220000000800 */
[-C--:B--2---:R-:W-:Y:S02]  /*10d0*/  SHF.L.U32 R4, R19, R26.reuse, RZ ;  /* 0x0000001a13047219 */ /* 0x084fe400000006ff */
[--C-:B------:R-:W-:Y:S02]  /*10e0*/  SHF.R.U64 R36, R39, R26, R5.reuse ;  /* 0x0000001a27247219 */ /* 0x100fe40000001205 */
[----:B------:R-:W-:Y:S02]  /*10f0*/  LOP3.LUT R6, RZ, R4, RZ, 0x33, !PT ;  /* 0x00000004ff067212 */ /* 0x000fe400078e33ff */
[----:B------:R-:W-:Y:S01]  /*1100*/  SHF.R.U32.HI R5, RZ, R26, R5 ;  /* 0x0000001aff057219 */ /* 0x000fe20000011605 */
[----:B------:R-:W2:Y:S01]  /*1110*/  LDC R30, c[0x0][0x610] ;  /* 0x00018400ff1e7b82 */ /* 0x000ea20000000800 */
[----:B------:R-:W-:Y:S01]  /*1120*/  IMAD.MOV.U32 R4, RZ, RZ, R36 ;  /* 0x000000ffff047224 */ /* 0x000fe200078e0024 */
[----:B------:R-:W-:Y:S06]  /*1130*/  @!P1 BRA `(.L_x_14) ;  /* 0x0000000000289947 */ /* 0x000fec0003800000 */
[----:B------:R-:W3:Y:S02]  /*1140*/  LDC R21, c[0x0][0x64c] ;  /* 0x00019300ff157b82 */ /* 0x000ee40000000800 */
[----:B---3--:R-:W-:-:S05]  /*1150*/  IADD3 R21, P1, R36, R21, RZ ;  /* 0x0000001524157210 */ /* 0x008fca0007f3e0ff */
        /* <DEDUP_REMOVED lines=8> */
.L_x_14:
[----:B-1----:R-:W-:Y:S01]  /*11e0*/  SHF.R.U64 R13, R4, R28, R5 ;  /* 0x0000001c040d7219 */ /* 0x002fe20000001205 */
[----:B------:R-:W-:Y:S01]  /*11f0*/  @P3 IMAD R22, R25, R24, R12 ;  /* 0x0000001819163224 */ /* 0x000fe200078e020c */
[----:B------:R-:W-:Y:S02]  /*1200*/  SHF.L.U32 R4, R37, R26, RZ ;  /* 0x0000001a25047219 */ /* 0x000fe400000006ff */
[----:B------:R-:W-:Y:S01]  /*1210*/  LOP3.LUT R5, R39, R6, RZ, 0xc0, !PT ;  /* 0x0000000627057212 */ /* 0x000fe200078ec0ff */
[----:B0-----:R-:W-:Y:S02]  /*1220*/  VIADD R6, R31, 0xffffffff ;  /* 0xffffffff1f067836 */ /* 0x001fe40000000000 */
[----:B------:R-:W-:Y:S02]  /*1230*/  IMAD.MOV R18, RZ, RZ, -R13 ;  /* 0x000000ffff127224 */ /* 0x000fe400078e0a0d */
[----:B------:R-:W-:Y:S01]  /*1240*/  IMAD R5, R4, R13, R5 ;  /* 0x0000000d04057224 */ /* 0x000fe200078e0205 */
[----:B------:R-:W-:Y:S01]  /*1250*/  LOP3.LUT R13, R29, R6, RZ, 0xc0, !PT ;  /* 0x000000061d0d7212 */ /* 0x000fe200078ec0ff */
[----:B----4-:R-:W-:-:S02]  /*1260*/  IMAD R4, R18, R35, R36 ;  /* 0x0000002312047224 */ /* 0x010fc400078e0224 */
[----:B--2---:R-:W-:Y:S02]  /*1270*/  IMAD R6, R5, R30, R22 ;  /* 0x0000001e05067224 */ /* 0x004fe400078e0216 */
[----:B------:R-:W-:Y:S02]  /*1280*/  IMAD R13, R4, R31, R13 ;  /* 0x0000001f040d7224 */ /* 0x000fe400078e020d */
[----:B------:R-:W-:Y:S02]  /*1290*/  IMAD.MOV.U32 R18, RZ, RZ, 0x1 ;  /* 0x00000001ff127424 */ /* 0x000fe400078e00ff */
[----:B------:R-:W-:Y:S01]  /*12a0*/  IMAD.MOV.U32 R4, RZ, RZ, R34 ;  /* 0x000000ffff047224 */ /* 0x000fe200078e0022 */
[----:B------:R-:W-:Y:S02]  /*12b0*/  SEL R5, R13, R6, !P3 ;  /* 0x000000060d057207 */ /* 0x000fe40005800000 */
[----:B------:R-:W-:-:S07]  /*12c0*/  SEL R6, R6, R13, !P3 ;  /* 0x0000000d06067207 */ /* 0x000fce0005800000 */
.L_x_12:
[----:B------:R-:W-:Y:S05]  /*12d0*/  @!P4 BRA `(.L_x_15) ;  /* 0x00000000000cc947 */ /* 0x000fea0003800000 */
[----:B------:R-:W-:Y:S01]  /*12e0*/  UCGABAR_WAIT ;  /* 0x0000000000007dc7 */ /* 0x000fe20008000000 */
[----:B------:R-:W-:Y:S01]  /*12f0*/  CCTL.IVALL ;  /* 0x00000000ff00798f */ /* 0x000fe20002000000 */
[----:B------:R-:W-:Y:S05]  /*1300*/  BRA `(.L_x_16) ;  /* 0x0000000000047947 */ /* 0x000fea0003800000 */
.L_x_15:
[----:B------:R-:W-:Y:S06]  /*1310*/  BAR.SYNC.DEFER_BLOCKING 0x0 ;  /* 0x0000000000007b1d */ /* 0x000fec0000010000 */
.L_x_16:
[----:B------:R-:W-:Y:S05]  /*1320*/  @!P2 BRA `(.L_x_17) ;  /* 0x0000006c0038a947 */ /* 0x000fea0003800000 */
[----:B------:R-:W-:-:S13]  /*1330*/  ISETP.GT.U32.AND P1, PT, R38, 0x1, PT ;  /* 0x000000012600780c */ /* 0x000fda0003f24070 */
[----:B------:R-:W-:Y:S05]  /*1340*/  @P1 EXIT ;  /* 0x000000000000194d */ /* 0x000fea0003800000 */
.L_x_18:
[----:B------:R-:W-:-:S08]  /*1350*/  NOP ;  /* 0x0000000000007918 */ /* 0x000fd00000000000 */
[----:B------:R-:W0:Y:S02]  /*1360*/  USETMAXREG.TRY_ALLOC.CTAPOOL UP0, 0xe8 ;  /* 0x000000e8000079c8 */ /* 0x000e240008000600 */
[----:B0-----:R-:W-:-:S13]  /*1370*/  PLOP3.LUT P1, PT, PT, PT, UP0, 0x80, 0x0 ;  /* 0x000000000000781c */ /* 0x001fda0003f2f008 */
[----:B------:R-:W-:Y:S05]  /*1380*/  @!P1 BRA `(.L_x_18) ;  /* 0xfffffffc00f09947 */ /* 0x000fea000383ffff */
[----:B------:R-:W-:-:S13]  /*1390*/  LOP3.LUT P1, RZ, R18, 0xff, RZ, 0xc0, !PT ;  /* 0x000000ff12ff7812 */ /* 0x000fda000782c0ff */
[----:B------:R-:W-:Y:S05]  /*13a0*/  @!P1 EXIT ;  /* 0x000000000000994d */ /* 0x000fea0003800000 */
[----:B------:R-:W0:Y:S01]  /*13b0*/  S2UR UR6, SR_CgaCtaId ;  /* 0x00000000000679c3 */ /* 0x000e220000008800 */
[CC--:B------:R-:W-:Y:S01]  /*13c0*/  LEA.HI R13, R23.reuse, R14.reuse, RZ, 0x2 ;  /* 0x0000000e170d7211 */ /* 0x0c0fe200078f10ff */
[----:B------:R-:W-:Y:S01]  /*13d0*/  UIADD3 UR7, UR15, -0x1, URZ ;  /* 0xffffffff0f077890 */ /* 0x000fe2000fffe03f */
[----:B------:R-:W-:Y:S01]  /*13e0*/  LEA.HI R23, R23, R14, RZ, 0x5 ;  /* 0x0000000e17177211 */ /* 0x000fe200078f28ff */
[----:B------:R-:W-:Y:S01]  /*13f0*/  UMOV UR12, 0x400 ;  /* 0x00000400000c7882 */ /* 0x000fe20000000000 */
[--C-:B------:R-:W-:Y:S01]  /*1400*/  SHF.R.S32.HI R12, RZ, 0x2, R13.reuse ;  /* 0x00000002ff0c7819 */ /* 0x100fe2000001140d */
[----:B------:R-:W-:Y:S01]  /*1410*/  UISETP.LT.AND UP0, UPT, UR13, 0x1, UPT ;  /* 0x000000010d00788c */ /* 0x000fe2000bf01270 */
[----:B------:R-:W-:Y:S01]  /*1420*/  SHF.R.S32.HI R17, RZ, 0x1f, R13 ;  /* 0x0000001fff117819 */ /* 0x000fe2000001140d */
[----:B------:R-:W-:Y:S01]  /*1430*/  USHF.L.U32 UR20, UR13, 0x1, URZ ;  /* 0x000000010d147899 */ /* 0x000fe2000800063f */
[----:B------:R-:W-:Y:S01]  /*1440*/  SHF.R.S32.HI R23, RZ, 0x5, R23 ;  /* 0x00000005ff177819 */ /* 0x000fe20000011417 */
[----:B------:R-:W-:Y:S01]  /*1450*/  USEL UR14, UR13, 0x1, UP0 ;  /* 0x000000010d0e7887 */ /* 0x000fe20008000000 */
[----:B------:R-:W-:Y:S01]  /*1460*/  LEA.HI R17, R17, R12, RZ, 0x3 ;  /* 0x0000000c11117211 */ /* 0x000fe200078f18ff */
[----:B------:R-:W-:Y:S01]  /*1470*/  UISETP.NE.AND UP0, UPT, UR7, URZ, UPT ;  /* 0x0000003f0700728c */ /* 0x000fe2000bf05270 */
[----:B------:R-:W-:Y:S01]  /*1480*/  LOP3.LUT R149, R7, 0x1, RZ, 0xfc, !PT ;  /* 0x0000000107957812 */ /* 0x000fe200078efcff */
[----:B------:R-:W-:Y:S01]  /*1490*/  UIADD3 UR14, -UR14, UR13, URZ ;  /* 0x0000000d0e0e7290 */ /* 0x000fe2000fffe13f */
[----:B------:R-:W-:-:S05]  /*14a0*/  LOP3.LUT R17, R17, 0xfffffff8, RZ, 0xc0, !PT ;  /* 0xfffffff811117812 */ /* 0x000fca00078ec0ff */
[----:B------:R-:W-:Y:S01]  /*14b0*/  IMAD.IADD R12, R12, 0x1, -R17 ;  /* 0x000000010c0c7824 */ /* 0x000fe200078e0a11 */
[----:B------:R-:W-:Y:S01]  /*14c0*/  LOP3.LUT R17, R13, 0xfffffffc, RZ, 0xc0, !PT ;  /* 0xfffffffc0d117812 */ /* 0x000fe200078ec0ff */
[----:B0-----:R-:W-:-:S03]  /*14d0*/  ULEA UR12, UR6, UR12, 0x18 ;  /* 0x0000000c060c7291 */ /* 0x001fc6000f8ec03f */
[--C-:B------:R-:W-:Y:S01]  /*14e0*/  SHF.R.S32.HI R13, RZ, 0x1f, R12.reuse ;  /* 0x0000001fff0d7819 */ /* 0x100fe2000001140c */
[----:B------:R-:W-:Y:S01]  /*14f0*/  USHF.L.U32 UR6, UR7, 0x3, URZ ;  /* 0x0000000307067899 */ /* 0x000fe2000800063f */
[C-C-:B------:R-:W-:Y:S01]  /*1500*/  IMAD R16, R23.reuse, -0x10, -R12.reuse ;  /* 0xfffffff017107824 */ /* 0x140fe200078e0a0c */
[----:B------:R-:W-:Y:S01]  /*1510*/  USEL UR7, URZ, 0x1, UP0 ;  /* 0x000000013f077887 */ /* 0x000fe20008000000 */
[----:B------:R-:W-:Y:S01]  /*1520*/  IMAD.IADD R14, R14, 0x1, -R17 ;  /* 0x000000010e0e7824 */ /* 0x000fe200078e0a11 */
[----:B------:R-:W-:Y:S01]  /*1530*/  ULOP3.LUT UR6, UR6, 0x8, URZ, 0xc0, !UPT ;  /* 0x0000000806067892 */ /* 0x000fe2000f8ec03f */
[----:B------:R-:W-:Y:S01]  /*1540*/  IMAD.WIDE R12, R23, 0x10, R12 ;  /* 0x00000010170c7825 */ /* 0x000fe200078e020c */
[----:B------:R-:W-:Y:S02]  /*1550*/  UIADD3 UR21, UR12, 0x60, URZ ;  /* 0x000000600c157890 */ /* 0x000fe4000fffe03f */
[----:B------:R-:W-:Y:S01]  /*1560*/  ULOP3.LUT UR22, UR6, 0x8, URZ, 0x3c, !UPT ;  /* 0x0000000806167892 */ /* 0x000fe2000f8e3c3f */
[----:B------:R-:W-:Y:S01]  /*1570*/  IMAD.U32 R150, RZ, RZ, UR7 ;  /* 0x00000007ff967e24 */ /* 0x000fe2000f8e00ff */
[----:B------:R-:W-:-:S02]  /*1580*/  ULOP3.LUT UR16, UR6, 0x18, URZ, 0x3c, !UPT ;  /* 0x0000001806107892 */ /* 0x000fc4000f8e3c3f */
[----:B------:R-:W-:Y:S01]  /*1590*/  ULEA UR15, UR15, UR21, 0x3 ;  /* 0x000000150f0f7291 */ /* 0x000fe2000f8e183f */
[----:B------:R-:W-:Y:S02]  /*15a0*/  ULDC UR6, c[0x0][0x284] ;  /* 0x0000a10000067ab9 */ /* 0x000fe40000000800 */
[----:B------:R-:W-:-:S09]  /*15b0*/  VIADD R16, R16, UR6 ;  /* 0x0000000610107c36 */ /* 0x000fd20008000000 */
.L_x_173:
[----:B------:R-:W-:Y:S01]  /*15c0*/  SHF.L.U32 R17, R150, 0x1f, RZ ;  /* 0x0000001f96117819 */ /* 0x000fe200000006ff */
[----:B------:R-:W0:Y:S01]  /*15d0*/  LDC R18, c[0x0][0x28c] ;  /* 0x0000a300ff127b82 */ /* 0x000e220000000800 */
[----:B------:R-:W-:Y:S01]  /*15e0*/  UMOV UR6, URZ ;  /* 0x0000003f00067c82 */ /* 0x000fe20008000000 */
[----:B------:R-:W-:Y:S01]  /*15f0*/  UMOV UR17, UR5 ;  /* 0x0000000500117c82 */ /* 0x000fe20008000000 */
[----:B-1----:R-:W1:Y:S01]  /*1600*/  SYNCS.PHASECHK.TRANS64.TRYWAIT P1, [UR15+-0x8], R17 ;  /* 0xfffff811ff0075a7 */ /* 0x002e62000802014f */
[----:B0-----:R-:W-:Y:S01]  /*1610*/  ISETP.GE.AND P2, PT, R18, 0x1, PT ;  /* 0x000000011200780c */ /* 0x001fe20003f46270 */
[----:B-1-34-:R-:W-:-:S12]  /*1620*/  @!P1 BRA `(.L_x_19) ;  /* 0x0000007800989947 */ /* 0x01afd80003800000 */
.L_x_196:
[----:B------:R-:W-:Y:S01]  /*1630*/  UMOV UR7, URZ ;  /* 0x0000003f00077c82 */ /* 0x000fe20008000000 */
[----:B------:R-:W-:Y:S01]  /*1640*/  UMOV UR8, URZ ;  /* 0x0000003f00087c82 */ /* 0x000fe20008000000 */
[----:B------:R-:W-:Y:S02]  /*1650*/  CS2R R88, SRZ ;  /* 0x0000000000587805 */ /* 0x000fe4000001ff00 */
[----:B------:R-:W-:Y:S01]  /*1660*/  CS2R R22, SRZ ;  /* 0x0000000000167805 */ /* 0x000fe2000001ff00 */
[----:B0-----:R-:W-:Y:S01]  /*1670*/  IMAD.MOV.U32 R17, RZ, RZ, RZ ;  /* 0x000000ffff117224 */ /* 0x001fe200078e00ff */
[----:B------:R-:W-:Y:S02]  /*1680*/  CS2R R90, SRZ ;  /* 0x00000000005a7805 */ /* 0x000fe4000001ff00 */
[----:B------:R-:W-:Y:S02]  /*1690*/  CS2R R92, SRZ ;  /* 0x00000000005c7805 */ /* 0x000fe4000001ff00 */
[----:B------:R-:W-:-:S02]  /*16a0*/  CS2R R94, SRZ ;  /* 0x00000000005e7805 */ /* 0x000fc4000001ff00 */
[----:B------:R-:W-:Y:S02]  /*16b0*/  CS2R R96, SRZ ;  /* 0x0000000000607805 */ /* 0x000fe4000001ff00 */
[----:B------:R-:W-:Y:S02]  /*16c0*/  CS2R R98, SRZ ;  /* 0x0000000000627805 */ /* 0x000fe4000001ff00 */
[----:B------:R-:W-:Y:S02]  /*16d0*/  CS2R R100, SRZ ;  /* 0x0000000000647805 */ /* 0x000fe4000001ff00 */
        /* <DEDUP_REMOVED lines=22> */
[----:B------:R-:W-:Y:S01]  /*1840*/  CS2R R146, SRZ ;  /* 0x0000000000927805 */ /* 0x000fe2000001ff00 */
[----:B------:R-:W-:Y:S01]  /*1850*/  IMAD.MOV.U32 R148, RZ, RZ, RZ ;  /* 0x000000ffff947224 */ /* 0x000fe200078e00ff */
[----:B------:R-:W-:Y:S01]  /*1860*/  CS2R R24, SRZ ;  /* 0x0000000000187805 */ /* 0x000fe2000001ff00 */
[----:B------:R-:W-:Y:S01]  /*1870*/  IMAD.U32 R151, RZ, RZ, UR4 ;  /* 0x00000004ff977e24 */ /* 0x000fe2000f8e00ff */
        /* <DEDUP_REMOVED lines=30> */
[----:B------:R-:W-:Y:S01]  /*1a60*/  CS2R R86, SRZ ;  /* 0x0000000000567805 */ /* 0x000fe2000001ff00 */
[----:B------:R-:W-:Y:S06]  /*1a70*/  @!P2 BRA `(.L_x_20) ;  /* 0x000000080028a947 */ /* 0x000fec0003800000 */
[----:B------:R-:W-:-:S13]  /*1a80*/  ISETP.NE.AND P2, PT, R149, 0x3, PT ;  /* 0x000000039500780c */ /* 0x000fda0003f45270 */
[----:B------:R-:W-:Y:S05]  /*1a90*/  @!P2 BRA `(.L_x_21) ;  /* 0x000000000004a947 */ /* 0x000fea0003800000 */
[----:B------:R-:W-:Y:S01]  /*1aa0*/  BPT.TRAP 0x1 ;  /* 0x000000040000795c */ /* 0x000fe20000300000 */
.L_x_21:
[----:B------:R-:W-:Y:S01]  /*1ab0*/  ULEA UR6, UR5, UR12, 0x3 ;  /* 0x0000000c05067291 */ /* 0x000fe2000f8e183f */
[----:B------:R-:W-:-:S05]  /*1ac0*/  IMAD.U32 R17, RZ, RZ, UR4 ;  /* 0x00000004ff117e24 */ /* 0x000fca000f8e00ff */
[----:B------:R-:W-:-:S04]  /*1ad0*/  SHF.L.U32 R17, R17, 0x1f, RZ ;  /* 0x0000001f11117819 */ /* 0x000fc800000006ff */
[----:B------:R0:W1:Y:S01]  /*1ae0*/  SYNCS.PHASECHK.TRANS64.TRYWAIT P1, [UR6], R17 ;  /* 0x00000011ff0075a7 */ /* 0x0000620008020146 */
[----:B------:R-:W-:Y:S05]  /*1af0*/  @!P2 BRA `(.L_x_22) ;  /* 0x000000000004a947 */ /* 0x000fea0003800000 */
[----:B------:R-:W-:Y:S01]  /*1b00*/  BPT.TRAP 0x1 ;  /* 0x000000040000795c */ /* 0x000fe20000300000 */
.L_x_22:
[----:B-1----:R-:W-:Y:S05]  /*1b10*/  @P1 BRA `(.L_x_23) ;  /* 0x0000000000081947 */ /* 0x002fea0003800000 */
[----:B------:R-:W1:Y:S02]  /*1b20*/  SYNCS.PHASECHK.TRANS64.TRYWAIT P1, [UR6], R17 ;  /* 0x00000011ff0075a7 */ /* 0x000e640008020146 */
[----:B-1----:R-:W-:Y:S05]  /*1b30*/  @!P1 BRA `(.L_x_24) ;  /* 0x00000074006c9947 */ /* 0x002fea0003800000 */
.L_x_23:
[----:B------:R-:W-:Y:S01]  /*1b40*/  UIADD3 UR7, UR12, 0x2980, URZ ;  /* 0x000029800c077890 */ /* 0x000fe2000fffe03f */
[----:B------:R-:W-:Y:S01]  /*1b50*/  WARPGROUP.ARRIVE ;  /* 0x00000000000079c5 */ /* 0x000fe20000000000 */
[----:B------:R-:W-:Y:S01]  /*1b60*/  UIADD3 UR6, UR12, 0x180, URZ ;  /* 0x000001800c067890 */ /* 0x000fe2000fffe03f */
[----:B------:R-:W-:Y:S01]  /*1b70*/  CS2R R88, SRZ ;  /* 0x0000000000587805 */ /* 0x000fe2000001ff00 */
[----:B------:R-:W-:Y:S01]  /*1b80*/  USHF.R.U32.HI UR7, URZ, 0x4, UR7 ;  /* 0x000000043f077899 */ /* 0x000fe20008011607 */
[----:B------:R-:W-:Y:S01]  /*1b90*/  CS2R R22, SRZ ;  /* 0x0000000000167805 */ /* 0x000fe2000001ff00 */
[----:B------:R-:W-:Y:S01]  /*1ba0*/  USHF.R.U32.HI UR6, URZ, 0x4, UR6 ;  /* 0x000000043f067899 */ /* 0x000fe20008011606 */
[----:B01----:R-:W-:Y:S01]  /*1bb0*/  IMAD.MOV.U32 R17, RZ, RZ, RZ ;  /* 0x000000ffff117224 */ /* 0x003fe200078e00ff */
[----:B------:R-:W-:Y:S01]  /*1bc0*/  ULOP3.LUT UR7, UR7, 0x3fff, URZ, 0xc0, !UPT ;  /* 0x00003fff07077892 */ /* 0x000fe2000f8ec03f */
[----:B------:R-:W-:Y:S01]  /*1bd0*/  CS2R R90, SRZ ;  /* 0x00000000005a7805 */ /* 0x000fe2000001ff00 */
[----:B------:R-:W-:Y:S01]  /*1be0*/  ULOP3.LUT UR6, UR6, 0x3fff, URZ, 0xc0, !UPT ;  /* 0x00003fff06067892 */ /* 0x000fe2000f8ec03f */
[----:B------:R-:W-:Y:S01]  /*1bf0*/  CS2R R92, SRZ ;  /* 0x00000000005c7805 */ /* 0x000fe2000001ff00 */
[----:B------:R-:W-:Y:S01]  /*1c00*/  ULOP3.LUT UR7, UR7, 0x10000, URZ, 0xfc, !UPT ;  /* 0x0001000007077892 */ /* 0x000fe2000f8efc3f */
[----:B------:R-:W-:Y:S01]  /*1c10*/  CS2R R94, SRZ ;  /* 0x00000000005e7805 */ /* 0x000fe2000001ff00 */
[----:B------:R-:W-:Y:S01]  /*1c20*/  ULOP3.LUT UR6, UR6, 0x10000, URZ, 0xfc, !UPT ;  /* 0x0001000006067892 */ /* 0x000fe2000f8efc3f */
[----:B------:R-:W-:Y:S01]  /*1c30*/  CS2R R96, SRZ ;  /* 0x0000000000607805 */ /* 0x000fe2000001ff00 */
[----:B------:R-:W-:Y:S01]  /*1c40*/  ULEA UR10, UR5, UR7, 0x8 ;  /* 0x00000007050a7291 */ /* 0x000fe2000f8e403f */
[----:B------:R-:W-:Y:S01]  /*1c50*/  CS2R R98, SRZ ;  /* 0x0000000000627805 */ /* 0x000fe2000001ff00 */
[----:B------:R-:W-:Y:S01]  /*1c60*/  ULEA UR8, UR5, UR6, 0x7 ;  /* 0x0000000605087291 */ /* 0x000fe2000f8e383f */
[----:B------:R-:W-:Y:S01]  /*1c70*/  CS2R R100, SRZ ;  /* 0x0000000000647805 */ /* 0x000fe2000001ff00 */
[----:B------:R-:W-:Y:S01]  /*1c80*/  ULDC UR7, c[0x0][0x50c] ;  /* 0x0001430000077ab9 */ /* 0x000fe20000000800 */
[----:B------:R-:W-:Y:S01]  /*1c90*/  UMOV UR9, 0xc0000010 ;  /* 0xc000001000097882 */ /* 0x000fe20000000000 */
[----:B------:R-:W-:Y:S01]  /*1ca0*/  UISETP.NE.AND UP0, UPT, UR7, 0x1, UPT ;  /* 0x000000010700788c */ /* 0x000fe2000bf05270 */
[----:B------:R-:W-:Y:S01]  /*1cb0*/  CS2R R102, SRZ ;  /* 0x0000000000667805 */ /* 0x000fe2000001ff00 */
[----:B------:R-:W-:Y:S01]  /*1cc0*/  UMOV UR11, 0xc0000010 ;  /* 0xc0000010000b7882 */ /* 0x000fe20000000000 */
[----:B------:R-:W-:Y:S01]  /*1cd0*/  UMOV UR6, 0x1 ;  /* 0x0000000100067882 */ /* 0x000fe20000000000 */
[----:B------:R-:W-:Y:S01]  /*1ce0*/  USEL UR7, URZ, 0x1, UP0 ;  /* 0x000000013f077887 */ /* 0x000fe20008000000 */
[----:B------:R-:W-:Y:S01]  /*1cf0*/  QGMMA.64x128x32.F32.E4M3.E4M3 R24, gdesc[UR8], RZ, !UPT, gsb0 ;  /* 0x01e00000081879f3 */ /* 0x000fe2000c0008ff */
[----:B------:R-:W-:-:S02]  /*1d00*/  CS2R R104, SRZ ;  /* 0x0000000000687805 */ /* 0x000fc4000001ff00 */
[----:B------:R-:W-:Y:S02]  /*1d10*/  CS2R R106, SRZ ;  /* 0x00000000006a7805 */ /* 0x000fe4000001ff00 */
[----:B------:R-:W-:Y:S02]  /*1d20*/  CS2R R108, SRZ ;  /* 0x00000000006c7805 */ /* 0x000fe4000001ff00 */
[----:B------:R-:W-:Y:S02]  /*1d30*/  CS2R R110, SRZ ;  /* 0x00000000006e7805 */ /* 0x000fe4000001ff00 */
[----:B------:R-:W-:Y:S02]  /*1d40*/  ISETP.NE.AND P1, PT, RZ, UR7, PT ;  /* 0x00000007ff007c0c */ /* 0x000fe4000bf25270 */
        /* <DEDUP_REMOVED lines=18> */
[----:B------:R-:W-:Y:S01]  /*1e70*/  IMAD.MOV.U32 R148, RZ, RZ, RZ ;  /* 0x000000ffff947224 */ /* 0x000fe200078e00ff */
[----:B------:R-:W-:Y:S06]  /*1e80*/  @!P1 BRA `(.L_x_25) ;  /* 0x0000000400089947 */ /* 0x000fec0003800000 */
[----:B------:R-:W-:Y:S02]  /*1e90*/  WARPGROUP.DEPBAR.LE gsb0, 0x0 ;  /* 0x00008000000079c5 */ /* 0x000fe40000010000 */
[----:B------:R-:W-:-:S01]  /*1ea0*/  FADD R147, RZ, R24 ;  /* 0x00000018ff937221 */ /* 0x000fc20000000000 */
[----:B------:R-:W-:Y:S01]  /*1eb0*/  FADD R148, RZ, R25 ;  /* 0x00000019ff947221 */ /* 0x000fe20000000000 */
        /* <DEDUP_REMOVED lines=62> */
[----:B------:R-:W-:-:S06]  /*22a0*/  UMOV UR6, URZ ;  /* 0x0000003f00067c82 */ /* 0x000fcc0008000000 */
.L_x_25:
[----:B------:R-:W-:-:S04]  /*22b0*/  UIADD3 UR17, UR5, 0x1, URZ ;  /* 0x0000000105117890 */ /* 0x000fc8000fffe03f */
[----:B------:R-:W-:-:S04]  /*22c0*/  UISETP.NE.AND UP0, UPT, UR17, 0x5, UPT ;  /* 0x000000051100788c */ /* 0x000fc8000bf05270 */
[----:B------:R-:W-:Y:S02]  /*22d0*/  USEL UR8, URZ, 0x1, UP0 ;  /* 0x000000013f087887 */ /* 0x000fe40008000000 */
[----:B------:R-:W-:Y:S02]  /*22e0*/  USEL UR17, UR17, URZ, UP0 ;  /* 0x0000003f11117287 */ /* 0x000fe40008000000 */
[----:B------:R-:W-:-:S06]  /*22f0*/  ULOP3.LUT UR8, UR4, UR8, URZ, 0x3c, !UPT ;  /* 0x0000000804087292 */ /* 0x000fcc000f8e3c3f */
[----:B------:R-:W-:Y:S01]  /*2300*/  IMAD.U32 R151, RZ, RZ, UR8 ;  /* 0x00000008ff977e24 */ /* 0x000fe2000f8e00ff */
[----:B------:R-:W-:-:S06]  /*2310*/  UMOV UR8, 0x1 ;  /* 0x0000000100087882 */ /* 0x000fcc0000000000 */
.L_x_20:
[----:B------:R-:W-:-:S06]  /*2320*/  UISETP.GE.AND UP0, UPT, UR14, 0x1, UPT ;  /* 0x000000010e00788c */ /* 0x000fcc000bf06270 */
[----:B------:R-:W-:-:S13]  /*2330*/  PLOP3.LUT P1, PT, PT, PT, UP0, 0x80, 0x0 ;  /* 0x000000000000781c */ /* 0x000fda0003f2f008 */
[----:B------:R-:W-:Y:S05]  /*2340*/  @!P1 BRA `(.L_x_26) ;  /* 0x0000000400f09947 */ /* 0x000fea0003800000 */
[----:B------:R-:W-:Y:S01]  /*2350*/  IMAD.U32 R18, RZ, RZ, UR14 ;  /* 0x0000000eff127e24 */ /* 0x000fe2000f8e00ff */
[----:B------:R-:W-:Y:S01]  /*2360*/  ULDC UR23, c[0x0][0x50c] ;  /* 0x0001430000177ab9 */ /* 0x000fe20000000800 */
[----:B------:R-:W-:-:S07]  /*2370*/  IMAD.U32 R19, RZ, RZ, UR5 ;  /* 0x00000005ff137e24 */ /* 0x000fce000f8e00ff */
.L_x_34:
[----:B------:R-:W-:-:S13]  /*2380*/  ISETP.NE.AND P2, PT, R149, 0x3, PT ;  /* 0x000000039500780c */ /* 0x000fda0003f45270 */
[----:B0-----:R-:W-:Y:S05]  /*2390*/  @!P2 BRA `(.L_x_27) ;  /* 0x000000000004a947 */ /* 0x001fea0003800000 */
[----:B------:R-:W-:Y:S01]  /*23a0*/  BPT.TRAP 0x1 ;  /* 0x000000040000795c */ /* 0x000fe20000300000 */
.L_x_27:
[----:B------:R-:W-:Y:S01]  /*23b0*/  ULEA UR9, UR17, UR12, 0x3 ;  /* 0x0000000c11097291 */ /* 0x000fe2000f8e183f */
[----:B------:R-:W-:-:S08]  /*23c0*/  SHF.L.U32 R20, R151, 0x1f, RZ ;  /* 0x0000001f97147819 */ /* 0x000fd000000006ff */
[----:B------:R0:W1:Y:S01]  /*23d0*/  SYNCS.PHASECHK.TRANS64.TRYWAIT P1, [UR9], R20 ;  /* 0x00000014ff0075a7 */ /* 0x0000620008020149 */
[----:B------:R-:W-:Y:S05]  /*23e0*/  @!P2 BRA `(.L_x_28) ;  /* 0x000000000004a947 */ /* 0x000fea0003800000 */
[----:B------:R-:W-:Y:S01]  /*23f0*/  BPT.TRAP 0x1 ;  /* 0x000000040000795c */ /* 0x000fe20000300000 */
.L_x_28:
[----:B-1----:R-:W-:Y:S05]  /*2400*/  @P1 BRA `(.L_x_29) ;  /* 0x0000000000081947 */ /* 0x002fea0003800000 */
[----:B------:R-:W1:Y:S02]  /*2410*/  SYNCS.PHASECHK.TRANS64.TRYWAIT P1, [UR9], R20 ;  /* 0x00000014ff0075a7 */ /* 0x000e640008020149 */
[----:B-1----:R-:W-:Y:S05]  /*2420*/  @!P1 BRA `(.L_x_30) ;  /* 0x0000006c00489947 */ /* 0x002fea0003800000 */
.L_x_29:
[----:B------:R-:W-:Y:S01]  /*2430*/  UIADD3 UR9, UR12, 0x180, URZ ;  /* 0x000001800c097890 */ /* 0x000fe2000fffe03f */
[----:B------:R-:W-:Y:S01]  /*2440*/  WARPGROUP.ARRIVE ;  /* 0x00000000000079c5 */ /* 0x000fe20000000000 */
[----:B------:R-:W-:Y:S02]  /*2450*/  UIADD3 UR10, UR12, 0x2980, URZ ;  /* 0x000029800c0a7890 */ /* 0x000fe4000fffe03f */
[----:B------:R-:W-:Y:S02]  /*2460*/  UISETP.NE.AND UP0, UPT, UR7, URZ, UPT ;  /* 0x0000003f0700728c */ /* 0x000fe4000bf05270 */
[----:B------:R-:W-:Y:S02]  /*2470*/  USHF.R.U32.HI UR9, URZ, 0x4, UR9 ;  /* 0x000000043f097899 */ /* 0x000fe40008011609 */
[----:B------:R-:W-:Y:S02]  /*2480*/  USHF.R.U32.HI UR10, URZ, 0x4, UR10 ;  /* 0x000000043f0a7899 */ /* 0x000fe4000801160a */
[----:B------:R-:W-:-:S02]  /*2490*/  USEL UR8, UR8, URZ, !UP0 ;  /* 0x0000003f08087287 */ /* 0x000fc4000c000000 */
[----:B------:R-:W-:Y:S02]  /*24a0*/  ULOP3.LUT UR9, UR9, 0x3fff, URZ, 0xc0, !UPT ;  /* 0x00003fff09097892 */ /* 0x000fe4000f8ec03f */
[----:B------:R-:W-:Y:S02]  /*24b0*/  ULOP3.LUT UR10, UR10, 0x3fff, URZ, 0xc0, !UPT ;  /* 0x00003fff0a0a7892 */ /* 0x000fe4000f8ec03f */
[----:B------:R-:W-:Y:S02]  /*24c0*/  UISETP.NE.U32.AND UP0, UPT, UR8, URZ, UPT ;  /* 0x0000003f0800728c */ /* 0x000fe4000bf05070 */
[----:B------:R-:W-:Y:S02]  /*24d0*/  ULOP3.LUT UR8, UR9, 0x10000, URZ, 0xfc, !UPT ;  /* 0x0001000009087892 */ /* 0x000fe4000f8efc3f */
[----:B------:R-:W-:Y:S02]  /*24e0*/  ULOP3.LUT UR10, UR10, 0x10000, URZ, 0xfc, !UPT ;  /* 0x000100000a0a7892 */ /* 0x000fe4000f8efc3f */
[----:B------:R-:W-:-:S02]  /*24f0*/  ULEA UR8, UR17, UR8, 0x7 ;  /* 0x0000000811087291 */ /* 0x000fc4000f8e383f */
[----:B------:R-:W-:Y:S01]  /*2500*/  ULEA UR10, UR17, UR10, 0x8 ;  /* 0x0000000a110a7291 */ /* 0x000fe2000f8e403f */
[----:B------:R-:W-:Y:S01]  /*2510*/  UMOV UR9, 0xc0000010 ;  /* 0xc000001000097882 */ /* 0x000fe20000000000 */
[----:B------:R-:W-:Y:S01]  /*2520*/  UMOV UR11, 0xc0000010 ;  /* 0xc0000010000b7882 */ /* 0x000fe20000000000 */
[----:B------:R-:W-:-:S06]  /*2530*/  UIADD3 UR6, UR6, 0x1, URZ ;  /* 0x0000000106067890 */ /* 0x000fcc000fffe03f */
[----:B------:R-:W-:Y:S01]  /*2540*/  QGMMA.64x128x32.F32.E4M3.E4M3 R24, gdesc[UR8], R24, UP0, gsb0 ;  /* 0x01e00000081879f3 */ /* 0x000fe2000b800818 */
[----:B------:R-:W-:-:S04]  /*2550*/  UISETP.NE.AND UP0, UPT, UR6, UR23, UPT ;  /* 0x000000170600728c */ /* 0x000fc8000bf05270 */
[----:B------:R-:W-:-:S06]  /*2560*/  USEL UR7, URZ, 0x1, UP0 ;  /* 0x000000013f077887 */ /* 0x000fcc0008000000 */
[----:B------:R-:W-:Y:S01]  /*2570*/  ISETP.NE.AND P1, PT, RZ, UR7, PT ;  /* 0x00000007ff007c0c */ /* 0x000fe2000bf25270 */
[----:B------:R-:W-:-:S12]  /*2580*/  WARPGROUP.DEPBAR.LE gsb0, 0x1 ;  /* 0x00008000000079c5 */ /* 0x000fd80000010100 */
[----:B------:R-:W-:Y:S05]  /*2590*/  @!P1 BRA `(.L_x_31) ;  /* 0x0000000400089947 */ /* 0x000fea0003800000 */
[----:B------:R-:W-:Y:S02]  /*25a0*/  WARPGROUP.DEPBAR.LE gsb0, 0x0 ;  /* 0x00008000000079c5 */ /* 0x000fe40000010000 */
[----:B------:R-:W-:-:S01]  /*25b0*/  FADD R147, R24, R147 ;  /* 0x0000009318937221 */ /* 0x000fc20000000000 */
[----:B------:R-:W-:Y:S01]  /*25c0*/  FADD R148, R25, R148 ;  /* 0x0000009419947221 */ /* 0x000fe20000000000 */
        /* <DEDUP_REMOVED lines=62> */
[----:B------:R-:W-:-:S06]  /*29b0*/  UMOV UR6, URZ ;  /* 0x0000003f00067c82 */ /* 0x000fcc0008000000 */
.L_x_31:
[----:B------:R-:W-:Y:S05]  /*29c0*/  @!P2 BRA `(.L_x_32) ;  /* 0x000000000004a947 */ /* 0x000fea0003800000 */
[----:B------:R-:W-:Y:S01]  /*29d0*/  BPT.TRAP 0x1 ;  /* 0x000000040000795c */ /* 0x000fe20000300000 */
.L_x_32:
[----:B01----:R-:W-:Y:S02]  /*29e0*/  @P0 LEA R20, R19, UR12, 0x3 ;  /* 0x0000000c13140c11 */ /* 0x003fe4000f8e18ff */
[----:B------:R-:W-:-:S03]  /*29f0*/  ISETP.GT.U32.AND P1, PT, R7, 0x1, PT ;  /* 0x000000010700780c */ /* 0x000fc60003f24070 */
[----:B------:R-:W-:-:S05]  /*2a00*/  @P0 VIADD R21, R20, 0x28 ;  /* 0x0000002814150836 */ /* 0x000fca0000000000 */
[----:B------:R-:W-:-:S04]  /*2a10*/  @P0 PRMT R21, R10, 0x654, R21 ;  /* 0x000006540a150816 */ /* 0x000fc80000000015 */
[----:B------:R0:W-:Y:S01]  /*2a20*/  @P0 SYNCS.ARRIVE.TRANS64.RED.A1T0 RZ, [R21+URZ], RZ ;  /* 0x000000ff15ff09a7 */ /* 0x0001e2000810043f */
[----:B------:R-:W-:Y:S05]  /*2a30*/  @P1 BRA `(.L_x_33) ;  /* 0x0000000000041947 */ /* 0x000fea0003800000 */
[----:B------:R-:W-:Y:S01]  /*2a40*/  BPT.TRAP 0x1 ;  /* 0x000000040000795c */ /* 0x000fe20000300000 */
.L_x_33:
[----:B------:R-:W-:Y:S01]  /*2a50*/  UIADD3 UR17, UR17, 0x1, URZ ;  /* 0x0000000111117890 */ /* 0x000fe2000fffe03f */
[C---:B------:R-:W-:Y:S01]  /*2a60*/  ISETP.GT.AND P2, PT, R18.reuse, 0x1, PT ;  /* 0x000000011200780c */ /* 0x040fe20003f44270 */
[----:B------:R-:W-:Y:S02]  /*2a70*/  VIADD R19, R19, 0x1 ;  /* 0x0000000113137836 */ /* 0x000fe40000000000 */
[----:B------:R-:W-:Y:S01]  /*2a80*/  UISETP.NE.AND UP0, UPT, UR17, 0x5, UPT ;  /* 0x000000051100788c */ /* 0x000fe2000bf05270 */
[----:B------:R-:W-:Y:S02]  /*2a90*/  VIADD R18, R18, 0xffffffff ;  /* 0xffffffff12127836 */ /* 0x000fe40000000000 */
[C---:B------:R-:W-:Y:S01]  /*2aa0*/  ISETP.NE.AND P1, PT, R19.reuse, 0x5, PT ;  /* 0x000000051300780c */ /* 0x040fe20003f25270 */
[----:B------:R-:W-:Y:S02]  /*2ab0*/  USEL UR8, URZ, 0x1, UP0 ;  /* 0x000000013f087887 */ /* 0x000fe40008000000 */
[----:B------:R-:W-:Y:S01]  /*2ac0*/  USEL UR17, UR17, URZ, UP0 ;  /* 0x0000003f11117287 */ /* 0x000fe20008000000 */
[----:B------:R-:W-:-:S03]  /*2ad0*/  SEL R19, R19, RZ, P1 ;  /* 0x000000ff13137207 */ /* 0x000fc60000800000 */
[----:B------:R-:W-:Y:S01]  /*2ae0*/  LOP3.LUT R151, R151, UR8, RZ, 0x3c, !PT ;  /* 0x0000000897977c12 */ /* 0x000fe2000f8e3cff */
[----:B------:R-:W-:Y:S01]  /*2af0*/  UMOV UR8, 0x1 ;  /* 0x0000000100087882 */ /* 0x000fe20000000000 */
[----:B------:R-:W-:Y:S06]  /*2b00*/  @P2 BRA `(.L_x_34) ;  /* 0xfffffff8001c2947 */ /* 0x000fec000383ffff */
.L_x_26:
[----:B------:R-:W-:Y:S01]  /*2b10*/  UISETP.NE.AND UP0, UPT, UR6, URZ, UPT ;  /* 0x0000003f0600728c */ /* 0x000fe2000bf05270 */
[----:B------:R-:W1:Y:S01]  /*2b20*/  LDC R18, c[0x0][0x28c] ;  /* 0x0000a300ff127b82 */ /* 0x000e620000000800 */
[----:B------:R-:W-:Y:S02]  /*2b30*/  IMAD.U32 R19, RZ, RZ, UR22 ;  /* 0x00000016ff137e24 */ /* 0x000fe4000f8e00ff */
[----:B------:R-:W-:-:S06]  /*2b40*/  USEL UR6, URZ, 0x1, !UP0 ;  /* 0x000000013f067887 */ /* 0x000fcc000c000000 */
[----:B------:R-:W-:-:S13]  /*2b50*/  ISETP.NE.AND P1, PT, RZ, UR6, PT ;  /* 0x00000006ff007c0c */ /* 0x000fda000bf25270 */
[----:B------:R-:W-:Y:S05]  /*2b60*/  @!P1 BRA `(.L_x_35) ;  /* 0x0000000400049947 */ /* 0x000fea0003800000 */
[----:B------:R-:W-:Y:S02]  /*2b70*/  WARPGROUP.DEPBAR.LE gsb0, 0x0 ;  /* 0x00008000000079c5 */ /* 0x000fe40000010000 */
[----:B------:R-:W-:Y:S01]  /*2b80*/  FADD R147, R24, R147 ;  /* 0x0000009318937221 */ /* 0x000fe20000000000 */
        /* <DEDUP_REMOVED lines=62> */
[----:B------:R-:W-:-:S07]  /*2f70*/  FADD R88, R88, R87 ;  /* 0x0000005758587221 */ /* 0x000fce0000000000 */
.L_x_35:
[----:B-1----:R-:W-:Y:S01]  /*2f80*/  ISETP.GE.AND P1, PT, R18, 0x1, PT ;  /* 0x000000011200780c */ /* 0x002fe20003f26270 */
[----:B------:R1:W-:Y:S01]  /*2f90*/  SYNCS.ARRIVE.TRANS64.A1T0 RZ, [R19+UR21], RZ ;  /* 0x000000ff13ff79a7 */ /* 0x0003e20008100015 */
[----:B------:R-:W-:-:S11]  /*2fa0*/  WARPGROUP.DEPBAR.LE gsb0, 0x0 ;  /* 0x00008000000079c5 */ /* 0x000fd60000010000 */
[----:B------:R-:W-:Y:S05]  /*2fb0*/  @!P1 BRA `(.L_x_36) ;  /* 0x0000000000449947 */ /* 0x000fea0003800000 */
[----:B------:R-:W-:-:S13]  /*2fc0*/  ISETP.NE.AND P1, PT, R149, 0x3, PT ;  /* 0x000000039500780c */ /* 0x000fda0003f25270 */
[----:B------:R-:W-:Y:S05]  /*2fd0*/  @!P1 BRA `(.L_x_37) ;  /* 0x0000000000049947 */ /* 0x000fea0003800000 */
[----:B------:R-:W-:Y:S01]  /*2fe0*/  BPT.TRAP 0x1 ;  /* 0x000000040000795c */ /* 0x000fe20000300000 */
.L_x_37:
[----:B------:R-:W-:Y:S01]  /*2ff0*/  VOTEU.ANY UP0, P0 ;  /* 0x00000000003f7886 */ /* 0x000fe20000000100 */
[----:B------:R-:W-:-:S04]  /*3000*/  ISETP.GT.U32.AND P1, PT, R7, 0x1, PT ;  /* 0x000000010700780c */ /* 0x000fc80003f24070 */
[----:B------:R-:W-:-:S06]  /*3010*/  @UP0 UIADD3 UR6, UR14, UR5, URZ ;  /* 0x000000050e060290 */ /* 0x000fcc000fffe03f */
[----:B------:R-:W-:Y:S02]  /*3020*/  IMAD.U32 R18, RZ, RZ, UR6 ;  /* 0x00000006ff127e24 */ /* 0x000fe4000f8e00ff */
[----:B0-----:R-:W-:Y:S02]  /*3030*/  IMAD.U32 R21, RZ, RZ, UR6 ;  /* 0x00000006ff157e24 */ /* 0x001fe4000f8e00ff */
[----:B-1----:R-:W-:-:S05]  /*3040*/  @P0 IMAD.WIDE.U32 R18, R18, -0x33333333, RZ ;  /* 0xcccccccd12120825 */ /* 0x002fca00078e00ff */
[----:B------:R-:W-:-:S05]  /*3050*/  @P0 SHF.R.U32.HI R18, RZ, 0x2, R19 ;  /* 0x00000002ff120819 */ /* 0x000fca0000011613 */
[----:B------:R-:W-:-:S05]  /*3060*/  @P0 IMAD R18, R18, -0x5, R21 ;  /* 0xfffffffb12120824 */ /* 0x000fca00078e0215 */
[----:B------:R-:W-:-:S05]  /*3070*/  @P0 LEA R18, R18, UR12, 0x3 ;  /* 0x0000000c12120c11 */ /* 0x000fca000f8e18ff */
[----:B------:R-:W-:-:S05]  /*3080*/  @P0 VIADD R19, R18, 0x28 ;  /* 0x0000002812130836 */ /* 0x000fca0000000000 */
[----:B------:R-:W-:-:S04]  /*3090*/  @P0 PRMT R19, R10, 0x654, R19 ;  /* 0x000006540a130816 */ /* 0x000fc80000000013 */
[----:B------:R4:W-:Y:S01]  /*30a0*/  @P0 SYNCS.ARRIVE.TRANS64.RED.A1T0 RZ, [R19+URZ], RZ ;  /* 0x000000ff13ff09a7 */ /* 0x0009e2000810043f */
[----:B------:R-:W-:Y:S05]  /*30b0*/  @P1 BRA `(.L_x_36) ;  /* 0x0000000000041947 */ /* 0x000fea0003800000 */
[----:B------:R-:W-:Y:S01]  /*30c0*/  BPT.TRAP 0x1 ;  /* 0x000000040000795c */ /* 0x000fe20000300000 */
.L_x_36:
[----:B------:R-:W-:Y:S01]  /*30d0*/  SHF.L.U32 R18, R150, 0x1f, RZ ;  /* 0x0000001f96127819 */ /* 0x000fe200000006ff */
[----:B------:R-:W-:Y:S01]  /*30e0*/  UIADD3 UR5, UR20, UR5, URZ ;  /* 0x0000000514057290 */ /* 0x000fe2000fffe03f */
[----:B------:R-:W0:Y:S01]  /*30f0*/  LDC R31, c[0x0][0x288] ;  /* 0x0000a200ff1f7b82 */ /* 0x000e220000000800 */
[----:B------:R-:W-:Y:S01]  /*3100*/  UISETP.GE.U32.AND UP1, UPT, UR20, 0x5, UPT ;  /* 0x000000051400788c */ /* 0x000fe2000bf26070 */
[----:B------:R-:W-:Y:S01]  /*3110*/  IMAD.SHL.U32 R26, R14, 0x2, RZ ;  /* 0x000000020e1a7824 */ /* 0x000fe200078e00ff */
[----:B------:R-:W-:Y:S02]  /*3120*/  UISETP.GT.U32.AND UP0, UPT, UR5, 0x4, UPT ;  /* 0x000000040500788c */ /* 0x000fe4000bf04070 */
[----:B------:R-:W-:Y:S02]  /*3130*/  UIMAD.WIDE.U32 UR6, UR5, -0x33333333, URZ ;  /* 0xcccccccd050678a5 */ /* 0x000fe4000f8e003f */
[----:B------:R-:W-:Y:S01]  /*3140*/  UISETP.LT.U32.AND UP0, UPT, UR20, 0x5, UP0 ;  /* 0x000000051400788c */ /* 0x000fe20008701070 */
[----:B------:R-:W2:Y:S01]  /*3150*/  SYNCS.PHASECHK.TRANS64.TRYWAIT P1, [UR15+0x8], R18 ;  /* 0x00000812ff0075a7 */ /* 0x000ea2000802014f */
[----:B------:R-:W-:Y:S01]  /*3160*/  USHF.R.U32.HI UR6, URZ, 0x2, UR7 ;  /* 0x000000023f067899 */ /* 0x000fe20008011607 */
[----:B------:R-:W-:Y:S01]  /*3170*/  SHF.R.S32.HI R27, RZ, 0x1f, R26 ;  /* 0x0000001fff1b7819 */ /* 0x000fe2000001141a */
[----:B------:R-:W-:-:S02]  /*3180*/  USEL UR8, URZ, 0x1, !UP0 ;  /* 0x000000013f087887 */ /* 0x000fc4000c000000 */
[----:B------:R-:W-:Y:S02]  /*3190*/  UIMAD UR5, UR6, -0x5, UR5 ;  /* 0xfffffffb060578a4 */ /* 0x000fe4000f8e0205 */
[----:B------:R-:W-:-:S04]  /*31a0*/  ULOP3.LUT UR4, UR4, UR8, URZ, 0x3c, !UPT ;  /* 0x0000000804047292 */ /* 0x000fc8000f8e3c3f */
[----:B------:R-:W-:Y:S01]  /*31b0*/  @UP1 ULOP3.LUT UR4, UR4, 0x1, UR6, 0x78, !UPT ;  /* 0x0000000104041892 */ /* 0x000fe2000f8e7806 */
[----:B0-2---:R-:W-:Y:S11]  /*31c0*/  @!P1 BRA `(.L_x_38) ;  /* 0x0000005c00f89947 */ /* 0x005ff60003800000 */
.L_x_197:
[----:B------:R-:W-:Y:S01]  /*31d0*/  IMAD.SHL.U32 R33, R5, 0x80, RZ ;  /* 0x0000008005217824 */ /* 0x000fe200078e00ff */
[----:B------:R-:W-:Y:S01]  /*31e0*/  ULDC UR8, c[0x0][0x284] ;  /* 0x0000a10000087ab9 */ /* 0x000fe20000000800 */
[----:B------:R-:W-:Y:S01]  /*31f0*/  IMAD.SHL.U32 R5, R6, 0x40, RZ ;  /* 0x0000004006057824 */ /* 0x000fe200078e00ff */
[----:B------:R-:W-:Y:S01]  /*3200*/  SHF.R.S32.HI R32, RZ, 0x1f, R4 ;  /* 0x0000001fff207819 */ /* 0x000fe20000011404 */
[----:B------:R-:W-:Y:S01]  /*3210*/  ULDC.64 UR6, c[0x0][0x5d0] ;  /* 0x0001740000067ab9 */ /* 0x000fe20000000a00 */
[----:B------:R-:W-:Y:S01]  /*3220*/  SHF.R.S32.HI R30, RZ, 0x1f, R33 ;  /* 0x0000001fff1e7819 */ /* 0x000fe20000011421 */
[----:B01--4-:R-:W-:Y:S01]  /*3230*/  IMAD.WIDE.U32 R18, R4, UR6, R26 ;  /* 0x0000000604127c25 */ /* 0x013fe2000f8e001a */
[----:B------:R-:W-:-:S03]  /*3240*/  ISETP.GE.AND P1, PT, R5, UR8, PT ;  /* 0x0000000805007c0c */ /* 0x000fc6000bf26270 */
[----:B------:R-:W-:Y:S01]  /*3250*/  IMAD R21, R32, UR6, RZ ;  /* 0x0000000620157c24 */ /* 0x000fe2000f8e02ff */
[C---:B------:R-:W-:Y:S02]  /*3260*/  ISETP.GE.OR P1, PT, R33.reuse, R31, P1 ;  /* 0x0000001f2100720c */ /* 0x040fe40000f26670 */
[----:B------:R-:W-:Y:S01]  /*3270*/  IADD3 R18, P2, R33, R18, RZ ;  /* 0x0000001221127210 */ /* 0x000fe20007f5e0ff */
[----:B------:R-:W-:-:S05]  /*3280*/  IMAD R21, R4, UR7, R21 ;  /* 0x0000000704157c24 */ /* 0x000fca000f8e0215 */
[----:B------:R-:W-:-:S05]  /*3290*/  IADD3.X R19, R30, R19, R21, P2, !PT ;  /* 0x000000131e137210 */ /* 0x000fca00017fe415 */
[----:B------:R-:W-:Y:S05]  /*32a0*/  @P1 BRA `(.L_x_39) ;  /* 0x0000004400b81947 */ /* 0x000fea0003800000 */
[----:B------:R-:W0:Y:S01]  /*32b0*/  LDC.64 R28, c[0x0][0x5c8] ;  /* 0x00017200ff1c7b82 */ /* 0x000e220000000a00 */
[----:B------:R-:W-:Y:S01]  /*32c0*/  IMAD.WIDE R24, R6, 0x40, R12 ;  /* 0x0000004006187825 */ /* 0x000fe200078e020c */
[----:B------:R-:W-:Y:S01]  /*32d0*/  ULDC.64 UR6, c[0x0][0x5c0] ;  /* 0x0001700000067ab9 */ /* 0x000fe20000000a00 */
[----:B------:R-:W-:Y:S02]  /*32e0*/  BSSY B0, `(.L_x_39) ;  /* 0x000046a000007945 */ /* 0x000fe40003800000 */
[-C--:B0-----:R-:W-:Y:S02]  /*32f0*/  IMAD R6, R25, R28.reuse, RZ ;  /* 0x0000001c19067224 */ /* 0x081fe400078e02ff */
[----:B------:R-:W-:-:S04]  /*3300*/  IMAD.WIDE.U32 R18, R24, R28, R18 ;  /* 0x0000001c18127225 */ /* 0x000fc800078e0012 */
[----:B------:R-:W-:Y:S01]  /*3310*/  IMAD R21, R24, R29, R6 ;  /* 0x0000001d18157224 */ /* 0x000fe200078e0206 */
[----:B------:R-:W-:Y:S02]  /*3320*/  LEA R6, P1, R28, R18, 0x3 ;  /* 0x000000121c067211 */ /* 0x000fe400078218ff */
[----:B------:R-:W-:Y:S01]  /*3330*/  IADD3 R20, P2, R18, UR6, RZ ;  /* 0x0000000612147c10 */ /* 0x000fe2000ff5e0ff */
[----:B------:R-:W-:Y:S01]  /*3340*/  IMAD.IADD R21, R19, 0x1, R21 ;  /* 0x0000000113157824 */ /* 0x000fe200078e0215 */
[----:B------:R-:W-:Y:S01]  /*3350*/  IADD3 R18, P4, R6, UR6, RZ ;  /* 0x0000000606127c10 */ /* 0x000fe2000ff9e0ff */
[----:B------:R-:W-:Y:S02]  /*3360*/  IMAD R6, R14, -0x2, R31 ;  /* 0xfffffffe0e067824 */ /* 0x000fe400078e021f */
[----:B------:R-:W-:Y:S01]  /*3370*/  IMAD.IADD R31, R16, 0x1, -R5 ;  /* 0x00000001101f7824 */ /* 0x000fe200078e0a05 */
[----:B------:R-:W-:Y:S01]  /*3380*/  LEA.HI.X R19, R28, R21, R29, 0x3, P1 ;  /* 0x000000151c137211 */ /* 0x000fe200008f1c1d */
[----:B------:R-:W-:Y:S01]  /*3390*/  IMAD.IADD R6, R6, 0x1, -R33 ;  /* 0x0000000106067824 */ /* 0x000fe200078e0a21 */
[----:B---3-5:R-:W-:-:S02]  /*33a0*/  FSETP.NEU.AND P1, PT, R15, RZ, PT ;  /* 0x000000ff0f00720b */ /* 0x028fc40003f2d000 */
[----:B------:R-:W-:Y:S02]  /*33b0*/  IADD3.X R21, R21, UR7, RZ, P2, !PT ;  /* 0x0000000715157c10 */ /* 0x000fe400097fe4ff */
[----:B------:R-:W-:-:S09]  /*33c0*/  IADD3.X R19, R19, UR7, RZ, P4, !PT ;  /* 0x0000000713137c10 */ /* 0x000fd2000a7fe4ff */
[----:B------:R-:W-:Y:S05]  /*33d0*/  @!P1 BRA `(.L_x_40) ;  /* 0x0000003400609947 */ /* 0x000fea0003800000 */
[----:B------:R-:W-:Y:S01]  /*33e0*/  ULDC.64 UR6, c[0x0][0x5b8] ;  /* 0x00016e0000067ab9 */ /* 0x000fe20000000a00 */
[----:B------:R-:W-:Y:S01]  /*33f0*/  ULDC.64 UR8, c[0x0][0x5a8] ;  /* 0x00016a0000087ab9 */ /* 0x000fe20000000a00 */
[----:B------:R-:W-:Y:S01]  /*3400*/  IMAD.WIDE.U32 R26, R4, UR6, R26 ;  /* 0x00000006041a7c25 */ /* 0x000fe2000f8e001a */
[----:B------:R-:W-:Y:S01]  /*3410*/  BSSY B1, `(.L_x_41) ;  /* 0x0000010000017945 */ /* 0x000fe20003800000 */
[----:B------:R-:W-:Y:S02]  /*3420*/  PRMT R28, RZ, 0x7610, R28 ;  /* 0x00007610ff1c7816 */ /* 0x000fe4000000001c */
[----:B------:R-:W-:Y:S01]  /*3430*/  IMAD R5, R32, UR6, RZ ;  /* 0x0000000620057c24 */ /* 0x000fe2000f8e02ff */
[----:B------:R-:W-:-:S03]  /*3440*/  IADD3 R26, P1, R33, R26, RZ ;  /* 0x0000001a211a7210 */ /* 0x000fc60007f3e0ff */
[----:B------:R-:W-:Y:S01]  /*3450*/  IMAD R5, R4, UR7, R5 ;  /* 0x0000000704057c24 */ /* 0x000fe2000f8e0205 */
[----:B------:R-:W-:Y:S02]  /*3460*/  ULDC.64 UR6, c[0x0][0x5b0] ;  /* 0x00016c0000067ab9 */ /* 0x000fe40000000a00 */
[----:B------:R-:W-:Y:S02]  /*3470*/  IMAD R29, R25, UR6, RZ ;  /* 0x00000006191d7c24 */ /* 0x000fe4000f8e02ff */
[----:B------:R-:W-:Y:S02]  /*3480*/  IADD3.X R27, R30, R27, R5, P1, !PT ;  /* 0x0000001b1e1b7210 */ /* 0x000fe40000ffe405 */
[----:B------:R-:W-:Y:S01]  /*3490*/  ISETP.GE.AND P1, PT, R31, 0x1, PT ;  /* 0x000000011f00780c */ /* 0x000fe20003f26270 */
[C---:B------:R-:W-:Y:S02]  /*34a0*/  IMAD R29, R24.reuse, UR7, R29 ;  /* 0x00000007181d7c24 */ /* 0x040fe4000f8e021d */
[----:B------:R-:W-:Y:S01]  /*34b0*/  IMAD.WIDE.U32 R4, R24, UR6, R26 ;  /* 0x0000000618047c25 */ /* 0x000fe2000f8e001a */
[----:B------:R-:W-:-:S02]  /*34c0*/  ISETP.LT.OR P5, PT, R6, 0x1, !P1 ;  /* 0x000000010600780c */ /* 0x000fc40004fa1670 */
[----:B------:R-:W-:-:S04]  /*34d0*/  IADD3 R4, P2, R4, UR8, RZ ;  /* 0x0000000804047c10 */ /* 0x000fc8000ff5e0ff */
[----:B------:R-:W-:-:S07]  /*34e0*/  IADD3.X R5, R5, UR9, R29, P2, !PT ;  /* 0x0000000905057c10 */ /* 0x000fce00097fe41d */
[----:B------:R-:W-:Y:S05]  /*34f0*/  @P5 BRA `(.L_x_42) ;  /* 0x0000000000045947 */ /* 0x000fea0003800000 */
[----:B------:R0:W5:Y:S02]  /*3500*/  LDG.E.U8 R28, desc[UR18][R4.64] ;  /* 0x00000012041c7981 */ /* 0x000164000c1e1100 */
.L_x_42:
[----:B------:R-:W-:Y:S05]  /*3510*/  BSYNC B1 ;  /* 0x0000000000017941 */ /* 0x000fea0003800000 */
.L_x_41:
[----:B-----5:R-:W-:Y:S01]  /*3520*/  LOP3.LUT R28, R28, 0xff, RZ, 0xc0, !PT ;  /* 0x000000ff1c1c7812 */ /* 0x020fe200078ec0ff */
[----:B------:R-:W-:Y:S01]  /*3530*/  BSSY B1, `(.L_x_43) ;  /* 0x000000b000017945 */ /* 0x000fe20003800000 */
[----:B------:R-:W-:Y:S02]  /*3540*/  ISETP.LT.OR P4, PT, R6, 0x2, !P1 ;  /* 0x000000020600780c */ /* 0x000fe40004f81670 */
[----:B------:R-:W-:-:S05]  /*3550*/  F2FP.F16.E4M3.UNPACK_B R28, R28 ;  /* 0x0000001cff1c723e */ /* 0x000fca00020006ff */
[----:B------:R-:W-:-:S05]  /*3560*/  HADD2.F32 R28, -RZ, R28.H0_H0 ;  /* 0x2000001cff1c7230 */ /* 0x000fca0000004100 */
[----:B------:R-:W-:-:S04]  /*3570*/  FMUL R28, R28, R15 ;  /* 0x0000000f1c1c7220 */ /* 0x000fc80000400000 */
[----:B------:R-:W-:-:S05]  /*3580*/  FFMA R28, R147, R11, R28 ;  /* 0x0000000b931c7223 */ /* 0x000fca000000001c */
[----:B------:R-:W-:Y:S02]  /*3590*/  F2FP.SATFINITE.E4M3.F32.PACK_AB_MERGE_C R29, RZ, R28, RZ ;  /* 0x0000001cff1d723e */ /* 0x000fe400048070ff */
[----:B------:R-:W-:-:S03]  /*35a0*/  PRMT R28, RZ, 0x7610, R28 ;  /* 0x00007610ff1c7816 */ /* 0x000fc6000000001c */
[----:B------:R1:W-:Y:S01]  /*35b0*/  @!P5 STG.E.U8 desc[UR18][R20.64], R29 ;  /* 0x0000001d1400d986 */ /* 0x0003e2000c101112 */
[----:B------:R-:W-:Y:S05]  /*35c0*/  @P4 BRA `(.L_x_44) ;  /* 0x0000000000044947 */ /* 0x000fea0003800000 */
[----:B------:R2:W5:Y:S02]  /*35d0*/  LDG.E.U8 R28, desc[UR18][R4.64+0x1] ;  /* 0x00000112041c7981 */ /* 0x000564000c1e1100 */
.L_x_44:
[----:B------:R-:W-:Y:S05]  /*35e0*/  BSYNC B1 ;  /* 0x0000000000017941 */ /* 0x000fea0003800000 */
.L_x_43:
[----:B-----5:R-:W-:Y:S01]  /*35f0*/  LOP3.LUT R28, R28, 0xff, RZ, 0xc0, !PT ;  /* 0x000000ff1c1c7812 */ /* 0x020fe200078ec0ff */
[----:B------:R-:W-:Y:S01]  /*3600*/  BSSY B1, `(.L_x_45) ;  /* 0x0000013000017945 */ /* 0x000fe20003800000 */
[----:B-1----:R-:W-:Y:S02]  /*3610*/  IADD3 R29, P2, R24, 0x8, RZ ;  /* 0x00000008181d7810 */ /* 0x002fe40007f5e0ff */
[----:B------:R-:W-:-:S03]  /*3620*/  F2FP.F16.E4M3.UNPACK_B R28, R28 ;  /* 0x0000001cff1c723e */ /* 0x000fc600020006ff */
[----:B------:R-:W-:Y:S01]  /*3630*/  IMAD.X R24, RZ, RZ, R25, P2 ;  /* 0x000000ffff187224 */ /* 0x000fe200010e0619 */
[----:B------:R-:W-:Y:S01]  /*3640*/  ISETP.GE.AND P2, PT, R31, 0x9, PT ;  /* 0x000000091f00780c */ /* 0x000fe20003f46270 */
[----:B------:R-:W-:Y:S02]  /*3650*/  HADD2.F32 R28, -RZ, R28.H0_H0 ;  /* 0x2000001cff1c7230 */ /* 0x000fe40000004100 */
[----:B------:R-:W-:Y:S01]  /*3660*/  IMAD R24, R24, UR6, RZ ;  /* 0x0000000618187c24 */ /* 0x000fe2000f8e02ff */
[----:B------:R-:W-:Y:S01]  /*3670*/  ISETP.LT.OR P5, PT, R6, 0x1, !P2 ;  /* 0x000000010600780c */ /* 0x000fe200057a1670 */
[----:B------:R-:W-:-:S04]  /*3680*/  IMAD.WIDE.U32 R26, R29, UR6, R26 ;  /* 0x000000061d1a7c25 */ /* 0x000fc8000f8e001a */
[----:B------:R-:W-:Y:S01]  /*3690*/  FMUL R25, R28, R15 ;  /* 0x0000000f1c197220 */ /* 0x000fe20000400000 */
[----:B------:R-:W-:-:S03]  /*36a0*/  IMAD R29, R29, UR7, R24 ;  /* 0x000000071d1d7c24 */ /* 0x000fc6000f8e0218 */
[----:B------:R-:W-:Y:S01]  /*36b0*/  FFMA R25, R148, R11, R25 ;  /* 0x0000000b94197223 */ /* 0x000fe20000000019 */
[----:B------:R-:W-:Y:S02]  /*36c0*/  IADD3 R24, P6, R26, UR8, RZ ;  /* 0x000000081a187c10 */ /* 0x000fe4000ffde0ff */
[----:B------:R-:W-:Y:S02]  /*36d0*/  PRMT R26, RZ, 0x7610, R26 ;  /* 0x00007610ff1a7816 */ /* 0x000fe4000000001a */
[----:B------:R-:W-:Y:S02]  /*36e0*/  F2FP.SATFINITE.E4M3.F32.PACK_AB_MERGE_C R31, RZ, R25, RZ ;  /* 0x00000019ff1f723e */ /* 0x000fe400048070ff */
[----:B------:R-:W-:-:S03]  /*36f0*/  IADD3.X R25, R27, UR9, R29, P6, !PT ;  /* 0x000000091b197c10 */ /* 0x000fc6000b7fe41d */
[----:B------:R1:W-:Y:S01]  /*3700*/  @!P4 STG.E.U8 desc[UR18][R20.64+0x1], R31 ;  /* 0x0000011f1400c986 */ /* 0x0003e2000c101112 */
[----:B------:R-:W-:Y:S05]  /*3710*/  @P5 BRA `(.L_x_46) ;  /* 0x0000000000045947 */ /* 0x000fea0003800000 */
[----:B------:R3:W5:Y:S02]  /*3720*/  LDG.E.U8 R26, desc[UR18][R24.64] ;  /* 0x00000012181a7981 */ /* 0x000764000c1e1100 */
.L_x_46:
[----:B------:R-:W-:Y:S05]  /*3730*/  BSYNC B1 ;  /* 0x0000000000017941 */ /* 0x000fea0003800000 */
.L_x_45:
        /* <DEDUP_REMOVED lines=12> */
.L_x_48:
[----:B------:R-:W-:Y:S05]  /*3800*/  BSYNC B1 ;  /* 0x0000000000017941 */ /* 0x000fea0003800000 */
.L_x_47:
[----:B-----5:R-:W-:Y:S01]  /*3810*/  LOP3.LUT R26, R26, 0xff, RZ, 0xc0, !PT ;  /* 0x000000ff1a1a7812 */ /* 0x020fe200078ec0ff */
[----:B------:R-:W-:Y:S01]  /*3820*/  BSSY B1, `(.L_x_49) ;  /* 0x000000b000017945 */ /* 0x000fe20003800000 */
[----:B------:R-:W-:Y:S02]  /*3830*/  ISETP.LT.OR P5, PT, R6, 0x9, !P1 ;  /* 0x000000090600780c */ /* 0x000fe40004fa1670 */
[----:B------:R-:W-:-:S05]  /*3840*/  F2FP.F16.E4M3.UNPACK_B R26, R26 ;  /* 0x0000001aff1a723e */ /* 0x000fca00020006ff */
[----:B------:R-:W-:-:S05]  /*3850*/  HADD2.F32 R26, -RZ, R26.H0_H0 ;  /* 0x2000001aff1a7230 */ /* 0x000fca0000004100 */
[----:B----4-:R-:W-:Y:S01]  /*3860*/  FMUL R27, R26, R15 ;  /* 0x0000000f1a1b7220 */ /* 0x010fe20000400000 */
[----:B------:R-:W-:-:S03]  /*3870*/  PRMT R26, RZ, 0x7610, R26 ;  /* 0x00007610ff1a7816 */ /* 0x000fc6000000001a */
[----:B------:R-:W-:-:S05]  /*3880*/  FFMA R27, R146, R11, R27 ;  /* 0x0000000b921b7223 */ /* 0x000fca000000001b */
[----:B------:R-:W-:-:S05]  /*3890*/  F2FP.SATFINITE.E4M3.F32.PACK_AB_MERGE_C R27, RZ, R27, RZ ;  /* 0x0000001bff1b723e */ /* 0x000fca00048070ff */
[----:B------:R4:W-:Y:S01]  /*38a0*/  @!P4 STG.E.U8 desc[UR18][R18.64+0x1], R27 ;  /* 0x0000011b1200c986 */ /* 0x0009e2000c101112 */
[----:B------:R-:W-:Y:S05]  /*38b0*/  @P5 BRA `(.L_x_50) ;  /* 0x0000000000045947 */ /* 0x000fea0003800000 */
[----:B------:R0:W5:Y:S02]  /*38c0*/  LDG.E.U8 R26, desc[UR18][R4.64+0x8] ;  /* 0x00000812041a7981 */ /* 0x000164000c1e1100 */
.L_x_50:
[----:B------:R-:W-:Y:S05]  /*38d0*/  BSYNC B1 ;  /* 0x0000000000017941 */ /* 0x000fea0003800000 */
.L_x_49:
[----:B-----5:R-:W-:Y:S01]  /*38e0*/  LOP3.LUT R26, R26, 0xff, RZ, 0xc0, !PT ;  /* 0x000000ff1a1a7812 */ /* 0x020fe200078ec0ff */
[----:B------:R-:W-:Y:S01]  /*38f0*/  BSSY B1, `(.L_x_51) ;  /* 0x000000b000017945 */ /* 0x000fe20003800000 */
[----:B------:R-:W-:Y:S02]  /*3900*/  ISETP.LT.OR P4, PT, R6, 0xa, !P1 ;  /* 0x0000000a0600780c */ /* 0x000fe40004f81670 */
[----:B------:R-:W-:-:S05]  /*3910*/  F2FP.F16.E4M3.UNPACK_B R26, R26 ;  /* 0x0000001aff1a723e */ /* 0x000fca00020006ff */
[----:B------:R-:W-:-:S05]  /*3920*/  HADD2.F32 R26, -RZ, R26.H0_H0 ;  /* 0x2000001aff1a7230 */ /* 0x000fca0000004100 */
[----:B------:R-:W-:-:S04]  /*3930*/  FMUL R26, R26, R15 ;  /* 0x0000000f1a1a7220 */ /* 0x000fc80000400000 */
[----:B------:R-:W-:-:S05]  /*3940*/  FFMA R26, R143, R11, R26 ;  /* 0x0000000b8f1a7223 */ /* 0x000fca000000001a */
[----:B----4-:R-:W-:Y:S02]  /*3950*/  F2FP.SATFINITE.E4M3.F32.PACK_AB_MERGE_C R27, RZ, R26, RZ ;  /* 0x0000001aff1b723e */ /* 0x010fe400048070ff */
[----:B------:R-:W-:-:S03]  /*3960*/  PRMT R26, RZ, 0x7610, R26 ;  /* 0x00007610ff1a7816 */ /* 0x000fc6000000001a */
[----:B------:R4:W-:Y:S01]  /*3970*/  @!P5 STG.E.U8 desc[UR18][R20.64+0x8], R27 ;  /* 0x0000081b1400d986 */ /* 0x0009e2000c101112 */
[----:B------:R-:W-:Y:S05]  /*3980*/  @P4 BRA `(.L_x_52) ;  /* 0x0000000000044947 */ /* 0x000fea0003800000 */
[----:B------:R0:W5:Y:S02]  /*3990*/  LDG.E.U8 R26, desc[UR18][R4.64+0x9] ;  /* 0x00000912041a7981 */ /* 0x000164000c1e1100 */
.L_x_52:
[----:B------:R-:W-:Y:S05]  /*39a0*/  BSYNC B1 ;  /* 0x0000000000017941 */ /* 0x000fea0003800000 */
.L_x_51:
        /* <DEDUP_REMOVED lines=12> */
.L_x_54:
[----:B------:R-:W-:Y:S05]  /*3a70*/  BSYNC B1 ;  /* 0x0000000000017941 */ /* 0x000fea0003800000 */
.L_x_53:
        /* <DEDUP_REMOVED lines=12> */
.L_x_56:
[----:B------:R-:W-:Y:S05]  /*3b40*/  BSYNC B1 ;  /* 0x0000000000017941 */ /* 0x000fea0003800000 */
.L_x_55:
        /* <DEDUP_REMOVED lines=12> */
.L_x_58:
[----:B------:R-:W-:Y:S05]  /*3c10*/  BSYNC B1 ;  /* 0x0000000000017941 */ /* 0x000fea0003800000 */
.L_x_57:
        /* <DEDUP_REMOVED lines=12> */
.L_x_60:
[----:B------:R-:W-:Y:S05]  /*3ce0*/  BSYNC B1 ;  /* 0x0000000000017941 */ /* 0x000fea0003800000 */
.L_x_59:
        /* <DEDUP_REMOVED lines=12> */
.L_x_62:
[----:B------:R-:W-:Y:S05]  /*3db0*/  BSYNC B1 ;  /* 0x0000000000017941 */ /* 0x000fea0003800000 */
.L_x_61:
        /* <DEDUP_REMOVED lines=12> */
.L_x_64:
[----:B------:R-:W-:Y:S05]  /*3e80*/  BSYNC B1 ;  /* 0x0000000000017941 */ /* 0x000fea0003800000 */
.L_x_63:
        /* <DEDUP_REMOVED lines=12> */
.L_x_66:
[----:B------:R-:W-:Y:S05]  /*3f50*/  BSYNC B1 ;  /* 0x0000000000017941 */ /* 0x000fea0003800000 */
.L_x_65:
        /* <DEDUP_REMOVED lines=12> */
.L_x_68:
[----:B------:R-:W-:Y:S05]  /*4020*/  BSYNC B1 ;  /* 0x0000000000017941 */ /* 0x000fea0003800000 */
.L_x_67:
        /* <DEDUP_REMOVED lines=12> */
.L_x_70:
[----:B------:R-:W-:Y:S05]  /*40f0*/  BSYNC B1 ;  /* 0x0000000000017941 */ /* 0x000fea0003800000 */
.L_x_69:
        /* <DEDUP_REMOVED lines=12> */
.L_x_72:
[----:B------:R-:W-:Y:S05]  /*41c0*/  BSYNC B1 ;  /* 0x0000000000017941 */ /* 0x000fea0003800000 */
.L_x_71:
        /* <DEDUP_REMOVED lines=12> */
.L_x_74:
[----:B------:R-:W-:Y:S05]  /*4290*/  BSYNC B1 ;  /* 0x0000000000017941 */ /* 0x000fea0003800000 */
.L_x_73:
        /* <DEDUP_REMOVED lines=12> */
.L_x_76:
[----:B------:R-:W-:Y:S05]  /*4360*/  BSYNC B1 ;  /* 0x0000000000017941 */ /* 0x000fea0003800000 */
.L_x_75:
        /* <DEDUP_REMOVED lines=12> */
.L_x_78:
[----:B------:R-:W-:Y:S05]  /*4430*/  BSYNC B1 ;  /* 0x0000000000017941 */ /* 0x000fea0003800000 */
.L_x_77:
        /* <DEDUP_REMOVED lines=12> */
.L_x_80:
[----:B------:R-:W-:Y:S05]  /*4500*/  BSYNC B1 ;  /* 0x0000000000017941 */ /* 0x000fea0003800000 */
.L_x_79:
        /* <DEDUP_REMOVED lines=12> */
.L_x_82:
[----:B------:R-:W-:Y:S05]  /*45d0*/  BSYNC B1 ;  /* 0x0000000000017941 */ /* 0x000fea0003800000 */
.L_x_81:
        /* <DEDUP_REMOVED lines=12> */
.L_x_84:
[----:B------:R-:W-:Y:S05]  /*46a0*/  BSYNC B1 ;  /* 0x0000000000017941 */ /* 0x000fea0003800000 */
.L_x_83:
        /* <DEDUP_REMOVED lines=12> */
.L_x_86:
[----:B------:R-:W-:Y:S05]  /*4770*/  BSYNC B1 ;  /* 0x0000000000017941 */ /* 0x000fea0003800000 */
.L_x_85:
        /* <DEDUP_REMOVED lines=12> */
.L_x_88:
[----:B------:R-:W-:Y:S05]  /*4840*/  BSYNC B1 ;  /* 0x0000000000017941 */ /* 0x000fea0003800000 */
.L_x_87:
        /* <DEDUP_REMOVED lines=12> */
.L_x_90:
[----:B------:R-:W-:Y:S05]  /*4910*/  BSYNC B1 ;  /* 0x0000000000017941 */ /* 0x000fea0003800000 */
.L_x_89:
        /* <DEDUP_REMOVED lines=12> */
.L_x_92:
[----:B------:R-:W-:Y:S05]  /*49e0*/  BSYNC B1 ;  /* 0x0000000000017941 */ /* 0x000fea0003800000 */
.L_x_91:
        /* <DEDUP_REMOVED lines=12> */
.L_x_94:
[----:B------:R-:W-:Y:S05]  /*4ab0*/  BSYNC B1 ;  /* 0x0000000000017941 */ /* 0x000fea0003800000 */
.L_x_93:
        /* <DEDUP_REMOVED lines=12> */
.L_x_96:
[----:B------:R-:W-:Y:S05]  /*4b80*/  BSYNC B1 ;  /* 0x0000000000017941 */ /* 0x000fea0003800000 */
.L_x_95:
        /* <DEDUP_REMOVED lines=12> */
.L_x_98:
[----:B------:R-:W-:Y:S05]  /*4c50*/  BSYNC B1 ;  /* 0x0000000000017941 */ /* 0x000fea0003800000 */
.L_x_97:
        /* <DEDUP_REMOVED lines=12> */
.L_x_100:
[----:B------:R-:W-:Y:S05]  /*4d20*/  BSYNC B1 ;  /* 0x0000000000017941 */ /* 0x000fea0003800000 */
.L_x_99:
        /* <DEDUP_REMOVED lines=12> */
.L_x_102:
[----:B------:R-:W-:Y:S05]  /*4df0*/  BSYNC B1 ;  /* 0x0000000000017941 */ /* 0x000fea0003800000 */
.L_x_101:
        /* <DEDUP_REMOVED lines=12> */
.L_x_104:
[----:B------:R-:W-:Y:S05]  /*4ec0*/  BSYNC B1 ;  /* 0x0000000000017941 */ /* 0x000fea0003800000 */
.L_x_103:
        /* <DEDUP_REMOVED lines=12> */
.L_x_106:
[----:B------:R-:W-:Y:S05]  /*4f90*/  BSYNC B1 ;  /* 0x0000000000017941 */ /* 0x000fea0003800000 */
.L_x_105:
        /* <DEDUP_REMOVED lines=12> */
.L_x_108:
[----:B------:R-:W-:Y:S05]  /*5060*/  BSYNC B1 ;  /* 0x0000000000017941 */ /* 0x000fea0003800000 */
.L_x_107:
        /* <DEDUP_REMOVED lines=12> */
.L_x_110:
[----:B------:R-:W-:Y:S05]  /*5130*/  BSYNC B1 ;  /* 0x0000000000017941 */ /* 0x000fea0003800000 */
.L_x_109:
        /* <DEDUP_REMOVED lines=12> */
.L_x_112:
[----:B------:R-:W-:Y:S05]  /*5200*/  BSYNC B1 ;  /* 0x0000000000017941 */ /* 0x000fea0003800000 */
.L_x_111:
        /* <DEDUP_REMOVED lines=12> */
.L_x_114:
[----:B------:R-:W-:Y:S05]  /*52d0*/  BSYNC B1 ;  /* 0x0000000000017941 */ /* 0x000fea0003800000 */
.L_x_113:
        /* <DEDUP_REMOVED lines=12> */
.L_x_116:
[----:B------:R-:W-:Y:S05]  /*53a0*/  BSYNC B1 ;  /* 0x0000000000017941 */ /* 0x000fea0003800000 */
.L_x_115:
        /* <DEDUP_REMOVED lines=12> */
.L_x_118:
[----:B------:R-:W-:Y:S05]  /*5470*/  BSYNC B1 ;  /* 0x0000000000017941 */ /* 0x000fea0003800000 */
.L_x_117:
        /* <DEDUP_REMOVED lines=12> */
.L_x_120:
[----:B------:R-:W-:Y:S05]  /*5540*/  BSYNC B1 ;  /* 0x0000000000017941 */ /* 0x000fea0003800000 */
.L_x_119:
        /* <DEDUP_REMOVED lines=12> */
.L_x_122:
[----:B------:R-:W-:Y:S05]  /*5610*/  BSYNC B1 ;  /* 0x0000000000017941 */ /* 0x000fea0003800000 */
.L_x_121:
        /* <DEDUP_REMOVED lines=12> */
.L_x_124:
[----:B------:R-:W-:Y:S05]  /*56e0*/  BSYNC B1 ;  /* 0x0000000000017941 */ /* 0x000fea0003800000 */
.L_x_123:
        /* <DEDUP_REMOVED lines=12> */
.L_x_126:
[----:B------:R-:W-:Y:S05]  /*57b0*/  BSYNC B1 ;  /* 0x0000000000017941 */ /* 0x000fea0003800000 */
.L_x_125:
        /* <DEDUP_REMOVED lines=12> */
.L_x_128:
[----:B------:R-:W-:Y:S05]  /*5880*/  BSYNC B1 ;  /* 0x0000000000017941 */ /* 0x000fea0003800000 */
.L_x_127:
        /* <DEDUP_REMOVED lines=12> */
.L_x_130:
[----:B------:R-:W-:Y:S05]  /*5950*/  BSYNC B1 ;  /* 0x0000000000017941 */ /* 0x000fea0003800000 */
.L_x_129:
        /* <DEDUP_REMOVED lines=12> */
.L_x_132:
[----:B------:R-:W-:Y:S05]  /*5a20*/  BSYNC B1 ;  /* 0x0000000000017941 */ /* 0x000fea0003800000 */
.L_x_131:
        /* <DEDUP_REMOVED lines=12> */
.L_x_134:
[----:B------:R-:W-:Y:S05]  /*5af0*/  BSYNC B1 ;  /* 0x0000000000017941 */ /* 0x000fea0003800000 */
.L_x_133:
        /* <DEDUP_REMOVED lines=12> */
.L_x_136:
[----:B------:R-:W-:Y:S05]  /*5bc0*/  BSYNC B1 ;  /* 0x0000000000017941 */ /* 0x000fea0003800000 */
.L_x_135:
        /* <DEDUP_REMOVED lines=12> */
.L_x_138:
[----:B------:R-:W-:Y:S05]  /*5c90*/  BSYNC B1 ;  /* 0x0000000000017941 */ /* 0x000fea0003800000 */
.L_x_137:
        /* <DEDUP_REMOVED lines=12> */
.L_x_140:
[----:B------:R-:W-:Y:S05]  /*5d60*/  BSYNC B1 ;  /* 0x0000000000017941 */ /* 0x000fea0003800000 */
.L_x_139:
        /* <DEDUP_REMOVED lines=12> */
.L_x_142:
[----:B------:R-:W-:Y:S05]  /*5e30*/  BSYNC B1 ;  /* 0x0000000000017941 */ /* 0x000fea0003800000 */
.L_x_141:
        /* <DEDUP_REMOVED lines=12> */
.L_x_144:
[----:B------:R-:W-:Y:S05]  /*5f00*/  BSYNC B1 ;  /* 0x0000000000017941 */ /* 0x000fea0003800000 */
.L_x_143:
        /* <DEDUP_REMOVED lines=12> */
.L_x_146:
[----:B------:R-:W-:Y:S05]  /*5fd0*/  BSYNC B1 ;  /* 0x0000000000017941 */ /* 0x000fea0003800000 */
.L_x_145:
        /* <DEDUP_REMOVED lines=12> */
.L_x_148:
[----:B------:R-:W-:Y:S05]  /*60a0*/  BSYNC B1 ;  /* 0x0000000000017941 */ /* 0x000fea0003800000 */
.L_x_147:
        /* <DEDUP_REMOVED lines=12> */
.L_x_150:
[----:B------:R-:W-:Y:S05]  /*6170*/  BSYNC B1 ;  /* 0x0000000000017941 */ /* 0x000fea0003800000 */
.L_x_149:
        /* <DEDUP_REMOVED lines=12> */
.L_x_152:
[----:B------:R-:W-:Y:S05]  /*6240*/  BSYNC B1 ;  /* 0x0000000000017941 */ /* 0x000fea0003800000 */
.L_x_151:
        /* <DEDUP_REMOVED lines=12> */
.L_x_154:
[----:B------:R-:W-:Y:S05]  /*6310*/  BSYNC B1 ;  /* 0x0000000000017941 */ /* 0x000fea0003800000 */
.L_x_153:
        /* <DEDUP_REMOVED lines=12> */
.L_x_156:
[----:B------:R-:W-:Y:S05]  /*63e0*/  BSYNC B1 ;  /* 0x0000000000017941 */ /* 0x000fea0003800000 */
.L_x_155:
        /* <DEDUP_REMOVED lines=12> */
.L_x_158:
[----:B------:R-:W-:Y:S05]  /*64b0*/  BSYNC B1 ;  /* 0x0000000000017941 */ /* 0x000fea0003800000 */
.L_x_157:
        /* <DEDUP_REMOVED lines=12> */
.L_x_160:
[----:B------:R-:W-:Y:S05]  /*6580*/  BSYNC B1 ;  /* 0x0000000000017941 */ /* 0x000fea0003800000 */
.L_x_159:
        /* <DEDUP_REMOVED lines=12> */
.L_x_162:
[----:B------:R-:W-:Y:S05]  /*6650*/  BSYNC B1 ;  /* 0x0000000000017941 */ /* 0x000fea0003800000 */
.L_x_161:
[----:B-----5:R-:W-:Y:S01]  /*6660*/  LOP3.LUT R26, R26, 0xff, RZ, 0xc0, !PT ;  /* 0x000000ff1a1a7812 */ /* 0x020fe200078ec0ff */
[----:B------:R-:W-:Y:S01]  /*6670*/  BSSY B1, `(.L_x_163) ;  /* 0x000000b000017945 */ /* 0x000fe20003800000 */
[----:B------:R-:W-:Y:S02]  /*6680*/  ISETP.LT.OR P1, PT, R6, 0x7a, !P1 ;  /* 0x0000007a0600780c */ /* 0x000fe40004f21670 */
[----:B------:R-:W-:-:S05]  /*6690*/  F2FP.F16.E4M3.UNPACK_B R26, R26 ;  /* 0x0000001aff1a723e */ /* 0x000fca00020006ff */
[----:B------:R-:W-:-:S05]  /*66a0*/  HADD2.F32 R26, -RZ, R26.H0_H0 ;  /* 0x2000001aff1a7230 */ /* 0x000fca0000004100 */
[----:B------:R-:W-:-:S04]  /*66b0*/  FMUL R26, R26, R15 ;  /* 0x0000000f1a1a7220 */ /* 0x000fc80000400000 */
[----:B------:R-:W-:Y:S01]  /*66c0*/  FFMA R26, R17, R11, R26 ;  /* 0x0000000b111a7223 */ /* 0x000fe2000000001a */
[----:B------:R-:W-:-:S04]  /*66d0*/  PRMT R17, RZ, 0x7610, R17 ;  /* 0x00007610ff117816 */ /* 0x000fc80000000011 */
[----:B----4-:R-:W-:-:S05]  /*66e0*/  F2FP.SATFINITE.E4M3.F32.PACK_AB_MERGE_C R27, RZ, R26, RZ ;  /* 0x0000001aff1b723e */ /* 0x010fca00048070ff */
[----:B------:R4:W-:Y:S01]  /*66f0*/  @!P5 STG.E.U8 desc[UR18][R20.64+0x78], R27 ;  /* 0x0000781b1400d986 */ /* 0x0009e2000c101112 */
[----:B------:R-:W-:Y:S05]  /*6700*/  @P1 BRA `(.L_x_164) ;  /* 0x0000000000041947 */ /* 0x000fea0003800000 */
[----:B------:R0:W5:Y:S02]  /*6710*/  LDG.E.U8 R17, desc[UR18][R4.64+0x79] ;  /* 0x0000791204117981 */ /* 0x000164000c1e1100 */
.L_x_164:
[----:B------:R-:W-:Y:S05]  /*6720*/  BSYNC B1 ;  /* 0x0000000000017941 */ /* 0x000fea0003800000 */
.L_x_163:
[----:B-----5:R-:W-:Y:S01]  /*6730*/  LOP3.LUT R17, R17, 0xff, RZ, 0xc0, !PT ;  /* 0x000000ff11117812 */ /* 0x020fe200078ec0ff */
[----:B------:R-:W-:Y:S01]  /*6740*/  BSSY B1, `(.L_x_165) ;  /* 0x000000b000017945 */ /* 0x000fe20003800000 */
[----:B------:R-:W-:Y:S02]  /*6750*/  ISETP.LT.OR P4, PT, R6, 0x79, !P2 ;  /* 0x000000790600780c */ /* 0x000fe40005781670 */
[----:B------:R-:W-:-:S05]  /*6760*/  F2FP.F16.E4M3.UNPACK_B R17, R17 ;  /* 0x00000011ff11723e */ /* 0x000fca00020006ff */
[----:B0-2---:R-:W-:-:S05]  /*6770*/  HADD2.F32 R4, -RZ, R17.H0_H0 ;  /* 0x20000011ff047230 */ /* 0x005fca0000004100 */
[----:B------:R-:W-:Y:S01]  /*6780*/  FMUL R5, R4, R15 ;  /* 0x0000000f04057220 */ /* 0x000fe20000400000 */
[----:B------:R-:W-:-:S03]  /*6790*/  PRMT R4, RZ, 0x7610, R4 ;  /* 0x00007610ff047816 */ /* 0x000fc60000000004 */
[----:B------:R-:W-:-:S05]  /*67a0*/  FFMA R5, R22, R11, R5 ;  /* 0x0000000b16057223 */ /* 0x000fca0000000005 */
[----:B------:R-:W-:-:S05]  /*67b0*/  F2FP.SATFINITE.E4M3.F32.PACK_AB_MERGE_C R5, RZ, R5, RZ ;  /* 0x00000005ff05723e */ /* 0x000fca00048070ff */
[----:B------:R0:W-:Y:S01]  /*67c0*/  @!P1 STG.E.U8 desc[UR18][R20.64+0x79], R5 ;  /* 0x0000790514009986 */ /* 0x0001e2000c101112 */
[----:B------:R-:W-:Y:S05]  /*67d0*/  @P4 BRA `(.L_x_166) ;  /* 0x0000000000044947 */ /* 0x000fea0003800000 */
[----:B------:R2:W5:Y:S02]  /*67e0*/  LDG.E.U8 R4, desc[UR18][R24.64+0x78] ;  /* 0x0000781218047981 */ /* 0x000564000c1e1100 */
.L_x_166:
[----:B------:R-:W-:Y:S05]  /*67f0*/  BSYNC B1 ;  /* 0x0000000000017941 */ /* 0x000fea0003800000 */
.L_x_165:
[----:B-----5:R-:W-:Y:S01]  /*6800*/  LOP3.LUT R4, R4, 0xff, RZ, 0xc0, !PT ;  /* 0x000000ff04047812 */ /* 0x020fe200078ec0ff */
[----:B------:R-:W-:Y:S01]  /*6810*/  BSSY B1, `(.L_x_167) ;  /* 0x000000b000017945 */ /* 0x000fe20003800000 */
[----:B------:R-:W-:Y:S02]  /*6820*/  ISETP.LT.OR P2, PT, R6, 0x7a, !P2 ;  /* 0x0000007a0600780c */ /* 0x000fe40005741670 */
[----:B------:R-:W-:-:S05]  /*6830*/  F2FP.F16.E4M3.UNPACK_B R4, R4 ;  /* 0x00000004ff04723e */ /* 0x000fca00020006ff */
[----:B------:R-:W-:-:S05]  /*6840*/  HADD2.F32 R4, -RZ, R4.H0_H0 ;  /* 0x20000004ff047230 */ /* 0x000fca0000004100 */
[----:B------:R-:W-:-:S04]  /*6850*/  FMUL R4, R4, R15 ;  /* 0x0000000f04047220 */ /* 0x000fc80000400000 */
[----:B------:R-:W-:-:S05]  /*6860*/  FFMA R4, R23, R11, R4 ;  /* 0x0000000b17047223 */ /* 0x000fca0000000004 */
[----:B0-----:R-:W-:Y:S02]  /*6870*/  F2FP.SATFINITE.E4M3.F32.PACK_AB_MERGE_C R5, RZ, R4, RZ ;  /* 0x00000004ff05723e */ /* 0x001fe400048070ff */
[----:B------:R-:W-:-:S03]  /*6880*/  PRMT R4, RZ, 0x7610, R4 ;  /* 0x00007610ff047816 */ /* 0x000fc60000000004 */
[----:B------:R0:W-:Y:S01]  /*6890*/  @!P4 STG.E.U8 desc[UR18][R18.64+0x78], R5 ;  /* 0x000078051200c986 */ /* 0x0001e2000c101112 */
[----:B------:R-:W-:Y:S05]  /*68a0*/  @P2 BRA `(.L_x_168) ;  /* 0x0000000000042947 */ /* 0x000fea0003800000 */
[----:B------:R0:W5:Y:S02]  /*68b0*/  LDG.E.U8 R4, desc[UR18][R24.64+0x79] ;  /* 0x0000791218047981 */ /* 0x000164000c1e1100 */
.L_x_168:
[----:B------:R-:W-:Y:S05]  /*68c0*/  BSYNC B1 ;  /* 0x0000000000017941 */ /* 0x000fea0003800000 */
.L_x_167:
[----:B------:R-:W-:Y:S05]  /*68d0*/  @P2 BRA `(.L_x_169) ;  /* 0x0000001000282947 */ /* 0x000fea0003800000 */
[----:B-----5:R-:W-:-:S04]  /*68e0*/  LOP3.LUT R4, R4, 0xff, RZ, 0xc0, !PT ;  /* 0x000000ff04047812 */ /* 0x020fc800078ec0ff */
[----:B------:R-:W-:-:S05]  /*68f0*/  F2FP.F16.E4M3.UNPACK_B R4, R4 ;  /* 0x00000004ff04723e */ /* 0x000fca00020006ff */
[----:B------:R-:W-:-:S05]  /*6900*/  HADD2.F32 R4, -RZ, R4.H0_H0 ;  /* 0x20000004ff047230 */ /* 0x000fca0000004100 */
[----:B0-----:R-:W-:-:S04]  /*6910*/  FMUL R5, R4, R15 ;  /* 0x0000000f04057220 */ /* 0x001fc80000400000 */
[----:B------:R-:W-:-:S05]  /*6920*/  FFMA R5, R88, R11, R5 ;  /* 0x0000000b58057223 */ /* 0x000fca0000000005 */
[----:B------:R-:W-:-:S05]  /*6930*/  F2FP.SATFINITE.E4M3.F32.PACK_AB_MERGE_C R5, RZ, R5, RZ ;  /* 0x00000005ff05723e */ /* 0x000fca00048070ff */
[----:B------:R0:W-:Y:S01]  /*6940*/  STG.E.U8 desc[UR18][R18.64+0x79], R5 ;  /* 0x0000790512007986 */ /* 0x0001e2000c101112 */
[----:B------:R-:W-:Y:S05]  /*6950*/  BRA `(.L_x_169) ;  /* 0x0000001000087947 */ /* 0x000fea0003800000 */
.L_x_40:
[----:B------:R-:W-:Y:S01]  /*6960*/  ISETP.GE.AND P2, PT, R31, 0x1, PT ;  /* 0x000000011f00780c */ /* 0x000fe20003f46270 */
[-C--:B------:R-:W-:Y:S01]  /*6970*/  FMUL R147, R147, R11.reuse ;  /* 0x0000000b93937220 */ /* 0x080fe20000400000 */
[-C--:B------:R-:W-:Y:S01]  /*6980*/  FMUL R148, R148, R11.reuse ;  /* 0x0000000b94947220 */ /* 0x080fe20000400000 */
[----:B------:R-:W-:Y:S01]  /*6990*/  ISETP.GE.AND P1, PT, R31, 0x9, PT ;  /* 0x000000091f00780c */ /* 0x000fe20003f26270 */
[-C--:B------:R-:W-:Y:S01]  /*69a0*/  FMUL R146, R146, R11.reuse ;  /* 0x0000000b92927220 */ /* 0x080fe20000400000 */
[C---:B------:R-:W-:Y:S01]  /*69b0*/  ISETP.LT.OR P5, PT, R6.reuse, 0x1, !P2 ;  /* 0x000000010600780c */ /* 0x040fe200057a1670 */
[-C--:B------:R-:W-:Y:S01]  /*69c0*/  FMUL R145, R145, R11.reuse ;  /* 0x0000000b91917220 */ /* 0x080fe20000400000 */
[----:B------:R-:W-:Y:S01]  /*69d0*/  ISETP.LT.OR P4, PT, R6, 0x2, !P2 ;  /* 0x000000020600780c */ /* 0x000fe20005781670 */
[----:B------:R-:W-:Y:S01]  /*69e0*/  FMUL R143, R143, R11 ;  /* 0x0000000b8f8f7220 */ /* 0x000fe20000400000 */
[----:B------:R-:W-:Y:S01]  /*69f0*/  F2FP.SATFINITE.E4M3.F32.PACK_AB_MERGE_C R147, RZ, R147, RZ ;  /* 0x00000093ff93723e */ /* 0x000fe200048070ff */
[-C--:B------:R-:W-:Y:S01]  /*6a00*/  FMUL R144, R144, R11.reuse ;  /* 0x0000000b90907220 */ /* 0x080fe20000400000 */
[----:B------:R-:W-:Y:S01]  /*6a10*/  F2FP.SATFINITE.E4M3.F32.PACK_AB_MERGE_C R5, RZ, R148, RZ ;  /* 0x00000094ff05723e */ /* 0x000fe200048070ff */
[-C--:B------:R-:W-:Y:S01]  /*6a20*/  FMUL R141, R141, R11.reuse ;  /* 0x0000000b8d8d7220 */ /* 0x080fe20000400000 */
[----:B------:R-:W-:Y:S01]  /*6a30*/  ISETP.LT.OR P6, PT, R6, 0x9, !P2 ;  /* 0x000000090600780c */ /* 0x000fe200057c1670 */
[-C--:B------:R-:W-:Y:S01]  /*6a40*/  FMUL R142, R142, R11.reuse ;  /* 0x0000000b8e8e7220 */ /* 0x080fe20000400000 */
[----:B------:R-:W-:Y:S01]  /*6a50*/  F2FP.SATFINITE.E4M3.F32.PACK_AB_MERGE_C R25, RZ, R146, RZ ;  /* 0x00000092ff19723e */ /* 0x000fe200048070ff */
[----:B------:R-:W-:Y:S01]  /*6a60*/  FMUL R140, R140, R11 ;  /* 0x0000000b8c8c7220 */ /* 0x000fe20000400000 */
[----:B------:R-:W-:Y:S01]  /*6a70*/  F2FP.SATFINITE.E4M3.F32.PACK_AB_MERGE_C R145, RZ, R145, RZ ;  /* 0x00000091ff91723e */ /* 0x000fe200048070ff */
[----:B------:R-:W-:Y:S01]  /*6a80*/  @!P5 STG.E.U8 desc[UR18][R20.64], R147 ;  /* 0x000000931400d986 */ /* 0x000fe2000c101112 */
[C---:B------:R-:W-:Y:S01]  /*6a90*/  ISETP.LT.OR P5, PT, R6.reuse, 0x2, !P1 ;  /* 0x000000020600780c */ /* 0x040fe20004fa1670 */
[----:B------:R-:W-:Y:S01]  /*6aa0*/  FMUL R139, R139, R11 ;  /* 0x0000000b8b8b7220 */ /* 0x000fe20000400000 */
[----:B------:R-:W-:Y:S01]  /*6ab0*/  F2FP.SATFINITE.E4M3.F32.PACK_AB_MERGE_C R143, RZ, R143, RZ ;  /* 0x0000008fff8f723e */ /* 0x000fe200048070ff */
[----:B------:R0:W-:Y:S01]  /*6ac0*/  @!P4 STG.E.U8 desc[UR18][R20.64+0x1], R5 ;  /* 0x000001051400c986 */ /* 0x0001e2000c101112 */
[----:B------:R-:W-:Y:S01]  /*6ad0*/  ISETP.LT.OR P4, PT, R6, 0x1, !P1 ;  /* 0x000000010600780c */ /* 0x000fe20004f81670 */
[----:B------:R-:W-:Y:S01]  /*6ae0*/  FMUL R137, R137, R11 ;  /* 0x0000000b89897220 */ /* 0x000fe20000400000 */
[----:B------:R-:W-:Y:S01]  /*6af0*/  F2FP.SATFINITE.E4M3.F32.PACK_AB_MERGE_C R141, RZ, R141, RZ ;  /* 0x0000008dff8d723e */ /* 0x000fe200048070ff */
[-C--:B------:R-:W-:Y:S01]  /*6b00*/  FMUL R138, R138, R11.reuse ;  /* 0x0000000b8a8a7220 */ /* 0x080fe20000400000 */
[----:B------:R-:W-:Y:S01]  /*6b10*/  F2FP.SATFINITE.E4M3.F32.PACK_AB_MERGE_C R27, RZ, R142, RZ ;  /* 0x0000008eff1b723e */ /* 0x000fe200048070ff */
[----:B------:R-:W-:Y:S01]  /*6b20*/  FMUL R135, R135, R11 ;  /* 0x0000000b87877220 */ /* 0x000fe20000400000 */
[----:B------:R-:W-:Y:S01]  /*6b30*/  F2FP.SATFINITE.E4M3.F32.PACK_AB_MERGE_C R139, RZ, R139, RZ ;  /* 0x0000008bff8b723e */ /* 0x000fe200048070ff */
[----:B------:R-:W-:Y:S01]  /*6b40*/  FMUL R136, R136, R11 ;  /* 0x0000000b88887220 */ /* 0x000fe20000400000 */
[----:B------:R-:W-:Y:S01]  /*6b50*/  F2FP.SATFINITE.E4M3.F32.PACK_AB_MERGE_C R137, RZ, R137, RZ ;  /* 0x00000089ff89723e */ /* 0x000fe200048070ff */
[----:B------:R1:W-:Y:S01]  /*6b60*/  @!P5 STG.E.U8 desc[UR18][R18.64+0x1], R25 ;  /* 0x000001191200d986 */ /* 0x0003e2000c101112 */
[----:B------:R-:W-:Y:S01]  /*6b70*/  ISETP.LT.OR P5, PT, R6, 0xa, !P2 ;  /* 0x0000000a0600780c */ /* 0x000fe200057a1670 */
[-C--:B------:R-:W-:Y:S01]  /*6b80*/  FMUL R134, R134, R11.reuse ;  /* 0x0000000b86867220 */ /* 0x080fe20000400000 */
[----:B0-----:R-:W-:Y:S01]  /*6b90*/  F2FP.SATFINITE.E4M3.F32.PACK_AB_MERGE_C R5, RZ, R144, RZ ;  /* 0x00000090ff05723e */ /* 0x001fe200048070ff */
[----:B------:R-:W-:Y:S01]  /*6ba0*/  @!P4 STG.E.U8 desc[UR18][R18.64], R145 ;  /* 0x000000911200c986 */ /* 0x000fe2000c101112 */
[C---:B------:R-:W-:Y:S01]  /*6bb0*/  ISETP.LT.OR P4, PT, R6.reuse, 0x9, !P1 ;  /* 0x000000090600780c */ /* 0x040fe20004f81670 */
[----:B------:R-:W-:Y:S01]  /*6bc0*/  FMUL R133, R133, R11 ;  /* 0x0000000b85857220 */ /* 0x000fe20000400000 */
[----:B------:R-:W-:Y:S01]  /*6bd0*/  F2FP.SATFINITE.E4M3.F32.PACK_AB_MERGE_C R135, RZ, R135, RZ ;  /* 0x00000087ff87723e */ /* 0x000fe200048070ff */
[----:B------:R-:W-:Y:S01]  /*6be0*/  @!P6 STG.E.U8 desc[UR18][R20.64+0x8], R143 ;  /* 0x0000088f1400e986 */ /* 0x000fe2000c101112 */
[----:B------:R-:W-:Y:S01]  /*6bf0*/  ISETP.LT.OR P6, PT, R6, 0xa, !P1 ;  /* 0x0000000a0600780c */ /* 0x000fe20004fc1670 */
[----:B------:R-:W-:Y:S01]  /*6c00*/  FMUL R131, R131, R11 ;  /* 0x0000000b83837220 */ /* 0x000fe20000400000 */
[----:B------:R-:W-:Y:S01]  /*6c10*/  F2FP.SATFINITE.E4M3.F32.PACK_AB_MERGE_C R133, RZ, R133, RZ ;  /* 0x00000085ff85723e */ /* 0x000fe200048070ff */
[-C--:B------:R-:W-:Y:S01]  /*6c20*/  FMUL R132, R132, R11.reuse ;  /* 0x0000000b84847220 */ /* 0x080fe20000400000 */
[----:B-1----:R-:W-:Y:S01]  /*6c30*/  F2FP.SATFINITE.E4M3.F32.PACK_AB_MERGE_C R25, RZ, R140, RZ ;  /* 0x0000008cff19723e */ /* 0x002fe200048070ff */
[----:B------:R0:W-:Y:S01]  /*6c40*/  @!P5 STG.E.U8 desc[UR18][R20.64+0x9], R5 ;  /* 0x000009051400d986 */ /* 0x0001e2000c101112 */
[C---:B------:R-:W-:Y:S01]  /*6c50*/  ISETP.LT.OR P5, PT, R6.reuse, 0x12, !P2 ;  /* 0x000000120600780c */ /* 0x040fe200057a1670 */
[----:B------:R-:W-:Y:S01]  /*6c60*/  FMUL R129, R129, R11 ;  /* 0x0000000b81817220 */ /* 0x000fe20000400000 */
[----:B------:R-:W-:Y:S01]  /*6c70*/  F2FP.SATFINITE.E4M3.F32.PACK_AB_MERGE_C R131, RZ, R131, RZ ;  /* 0x00000083ff83723e */ /* 0x000fe200048070ff */
[----:B------:R-:W-:Y:S01]  /*6c80*/  @!P4 STG.E.U8 desc[UR18][R18.64+0x8], R141 ;  /* 0x0000088d1200c986 */ /* 0x000fe2000c101112 */
[----:B------:R-:W-:Y:S01]  /*6c90*/  ISETP.LT.OR P4, PT, R6, 0x11, !P2 ;  /* 0x000000110600780c */ /* 0x000fe20005781670 */
[----:B------:R-:W-:Y:S01]  /*6ca0*/  FMUL R130, R130, R11 ;  /* 0x0000000b82827220 */ /* 0x000fe20000400000 */
[----:B------:R-:W-:Y:S01]  /*6cb0*/  F2FP.SATFINITE.E4M3.F32.PACK_AB_MERGE_C R129, RZ, R129, RZ ;  /* 0x00000081ff81723e */ /* 0x000fe200048070ff */
[----:B------:R1:W-:Y:S01]  /*6cc0*/  @!P6 STG.E.U8 desc[UR18][R18.64+0x9], R27 ;  /* 0x0000091b1200e986 */ /* 0x0003e2000c101112 */
[----:B------:R-:W-:Y:S01]  /*6cd0*/  ISETP.LT.OR P6, PT, R6, 0x11, !P1 ;  /* 0x000000110600780c */ /* 0x000fe20004fc1670 */
[-C--:B------:R-:W-:Y:S01]  /*6ce0*/  FMUL R128, R128, R11.reuse ;  /* 0x0000000b80807220 */ /* 0x080fe20000400000 */
[-C--:B------:R-:W-:Y:S01]  /*6cf0*/  FMUL R127, R127, R11.reuse ;  /* 0x0000000b7f7f7220 */ /* 0x080fe20000400000 */
[----:B0-----:R-:W-:Y:S01]  /*6d00*/  F2FP.SATFINITE.E4M3.F32.PACK_AB_MERGE_C R5, RZ, R138, RZ ;  /* 0x0000008aff05723e */ /* 0x001fe200048070ff */
[-C--:B------:R-:W-:Y:S01]  /*6d10*/  FMUL R125, R125, R11.reuse ;  /* 0x0000000b7d7d7220 */ /* 0x080fe20000400000 */
[----:B------:R0:W-:Y:S01]  /*6d20*/  @!P5 STG.E.U8 desc[UR18][R20.64+0x11], R25 ;  /* 0x000011191400d986 */ /* 0x0001e2000c101112 */
[----:B------:R-:W-:Y:S01]  /*6d30*/  ISETP.LT.OR P5, PT, R6, 0x12, !P1 ;  /* 0x000000120600780c */ /* 0x000fe20004fa1670 */
[----:B------:R-:W-:Y:S01]  /*6d40*/  FMUL R126, R126, R11 ;  /* 0x0000000b7e7e7220 */ /* 0x000fe20000400000 */
[----:B------:R-:W-:Y:S01]  /*6d50*/  F2FP.SATFINITE.E4M3.F32.PACK_AB_MERGE_C R127, RZ, R127, RZ ;  /* 0x0000007fff7f723e */ /* 0x000fe200048070ff */
[----:B------:R-:W-:Y:S01]  /*6d60*/  @!P4 STG.E.U8 desc[UR18][R20.64+0x10], R139 ;  /* 0x0000108b1400c986 */ /* 0x000fe2000c101112 */
[C---:B------:R-:W-:Y:S01]  /*6d70*/  ISETP.LT.OR P4, PT, R6.reuse, 0x19, !P2 ;  /* 0x000000190600780c */ /* 0x040fe20005781670 */
[-C--:B------:R-:W-:Y:S01]  /*6d80*/  FMUL R123, R123, R11.reuse ;  /* 0x0000000b7b7b7220 */ /* 0x080fe20000400000 */
[----:B-1----:R-:W-:Y:S01]  /*6d90*/  F2FP.SATFINITE.E4M3.F32.PACK_AB_MERGE_C R27, RZ, R136, RZ ;  /* 0x00000088ff1b723e */ /* 0x002fe200048070ff */
[----:B------:R-:W-:Y:S01]  /*6da0*/  @!P6 STG.E.U8 desc[UR18][R18.64+0x10], R137 ;  /* 0x000010891200e986 */ /* 0x000fe2000c101112 */
[----:B------:R-:W-:Y:S01]  /*6db0*/  ISETP.LT.OR P6, PT, R6, 0x1a, !P2 ;  /* 0x0000001a0600780c */ /* 0x000fe200057c1670 */
[----:B------:R-:W-:Y:S01]  /*6dc0*/  FMUL R124, R124, R11 ;  /* 0x0000000b7c7c7220 */ /* 0x000fe20000400000 */
[----:B------:R-:W-:Y:S01]  /*6dd0*/  F2FP.SATFINITE.E4M3.F32.PACK_AB_MERGE_C R125, RZ, R125, RZ ;  /* 0x0000007dff7d723e */ /* 0x000fe200048070ff */
[-C--:B------:R-:W-:Y:S01]  /*6de0*/  FMUL R122, R122, R11.reuse ;  /* 0x0000000b7a7a7220 */ /* 0x080fe20000400000 */
[----:B0-----:R-:W-:Y:S01]  /*6df0*/  F2FP.SATFINITE.E4M3.F32.PACK_AB_MERGE_C R25, RZ, R134, RZ ;  /* 0x00000086ff19723e */ /* 0x001fe200048070ff */
[----:B------:R0:W-:Y:S01]  /*6e00*/  @!P5 STG.E.U8 desc[UR18][R18.64+0x11], R5 ;  /* 0x000011051200d986 */ /* 0x0001e2000c101112 */
[C---:B------:R-:W-:Y:S01]  /*6e10*/  ISETP.LT.OR P5, PT, R6.reuse, 0x1a, !P1 ;  /* 0x0000001a0600780c */ /* 0x040fe20004fa1670 */
        /* <DEDUP_REMOVED lines=11> */
[----:B0-----:R-:W-:Y:S01]  /*6ed0*/  F2FP.SATFINITE.E4M3.F32.PACK_AB_MERGE_C R5, RZ, R132, RZ ;  /* 0x00000084ff05723e */ /* 0x001fe200048070ff */
[----:B------:R0:W-:Y:S01]  /*6ee0*/  @!P5 STG.E.U8 desc[UR18][R18.64+0x19], R25 ;  /* 0x000019191200d986 */ /* 0x0001e2000c101112 */
[----:B------:R-:W-:Y:S01]  /*6ef0*/  ISETP.LT.OR P5, PT, R6, 0x22, !P2 ;  /* 0x000000220600780c */ /* 0x000fe200057a1670 */
[----:B------:R-:W-:Y:S01]  /*6f00*/  FMUL R118, R118, R11 ;  /* 0x0000000b76767220 */ /* 0x000fe20000400000 */
[----:B------:R-:W-:Y:S01]  /*6f10*/  F2FP.SATFINITE.E4M3.F32.PACK_AB_MERGE_C R117, RZ, R117, RZ ;  /* 0x00000075ff75723e */ /* 0x000fe200048070ff */
[----:B------:R-:W-:Y:S01]  /*6f20*/  @!P4 STG.E.U8 desc[UR18][R18.64+0x18], R133 ;  /* 0x000018851200c986 */ /* 0x000fe2000c101112 */
[----:B------:R-:W-:Y:S01]  /*6f30*/  ISETP.LT.OR P4, PT, R6, 0x21, !P1 ;  /* 0x000000210600780c */ /* 0x000fe20004f81670 */
[-C--:B------:R-:W-:Y:S01]  /*6f40*/  FMUL R116, R116, R11.reuse ;  /* 0x0000000b74747220 */ /* 0x080fe20000400000 */
[----:B-1----:R-:W-:Y:S01]  /*6f50*/  F2FP.SATFINITE.E4M3.F32.PACK_AB_MERGE_C R27, RZ, R130, RZ ;  /* 0x00000082ff1b723e */ /* 0x002fe200048070ff */
[----:B------:R-:W-:Y:S01]  /*6f60*/  @!P6 STG.E.U8 desc[UR18][R20.64+0x20], R131 ;  /* 0x000020831400e986 */ /* 0x000fe2000c101112 */
[----:B------:R-:W-:Y:S01]  /*6f70*/  ISETP.LT.OR P6, PT, R6, 0x22, !P1 ;  /* 0x000000220600780c */ /* 0x000fe20004fc1670 */
[-C--:B------:R-:W-:Y:S01]  /*6f80*/  FMUL R115, R115, R11.reuse ;  /* 0x0000000b73737220 */ /* 0x080fe20000400000 */
[-C--:B------:R-:W-:Y:S01]  /*6f90*/  FMUL R113, R113, R11.reuse ;  /* 0x0000000b71717220 */ /* 0x080fe20000400000 */
[----:B0-----:R-:W-:Y:S01]  /*6fa0*/  F2FP.SATFINITE.E4M3.F32.PACK_AB_MERGE_C R25, RZ, R128, RZ ;  /* 0x00000080ff19723e */ /* 0x001fe200048070ff */
[-C--:B------:R-:W-:Y:S01]  /*6fb0*/  FMUL R114, R114, R11.reuse ;  /* 0x0000000b72727220 */ /* 0x080fe20000400000 */
        /* <DEDUP_REMOVED lines=33> */
[C---:B------:R-:W-:Y:S01]  /*71d0*/  ISETP.LT.OR P4, PT, R6.reuse, 0x31, !P1 ;  /* 0x000000310600780c */ /* 0x040fe20004f81670 */
[-C--:B------:R-:W-:Y:S01]  /*71e0*/  FMUL R103, R103, R11.reuse ;  /* 0x0000000b67677220 */ /* 0x080fe20000400000 */
[-C--:B------:R-:W-:Y:S01]  /*71f0*/  FMUL R101, R101, R11.reuse ;  /* 0x0000000b65657220 */ /* 0x080fe20000400000 */
        /* <DEDUP_REMOVED lines=15> */
[C---:B------:R-:W-:Y:S01]  /*72f0*/  ISETP.LT.OR P6, PT, R6.reuse, 0x3a, !P1 ;  /* 0x0000003a0600780c */ /* 0x040fe20004fc1670 */
        /* <DEDUP_REMOVED lines=20> */
[-C--:B------:R-:W-:Y:S01]  /*7440*/  FMUL R92, R92, R11.reuse ;  /* 0x0000000b5c5c7220 */ /* 0x080fe20000400000 */
[-C--:B------:R-:W-:Y:S01]  /*7450*/  FMUL R89, R89, R11.reuse ;  /* 0x0000000b59597220 */ /* 0x080fe20000400000 */
        /* <DEDUP_REMOVED lines=19> */
[----:B------:R-:W-:-:S02]  /*7590*/  ISETP.LT.OR P6, PT, R6, 0x51, !P2 ;  /* 0x000000510600780c */ /* 0x000fc400057c1670 */
[----:B------:R-:W-:Y:S02]  /*75a0*/  F2FP.SATFINITE.E4M3.F32.PACK_AB_MERGE_C R23, RZ, R23, RZ ;  /* 0x00000017ff17723e */ /* 0x000fe400048070ff */
[----:B0-----:R-:W-:Y:S01]  /*75b0*/  F2FP.SATFINITE.E4M3.F32.PACK_AB_MERGE_C R5, RZ, R108, RZ ;  /* 0x0000006cff05723e */ /* 0x001fe200048070ff */
[----:B------:R0:W-:Y:S01]  /*75c0*/  @!P5 STG.E.U8 desc[UR18][R18.64+0x49], R25 ;  /* 0x000049191200d986 */ /* 0x0001e2000c101112 */
[----:B------:R-:W-:-:S03]  /*75d0*/  ISETP.LT.OR P5, PT, R6, 0x52, !P2 ;  /* 0x000000520600780c */ /* 0x000fc600057a1670 */
[----:B------:R-:W-:Y:S01]  /*75e0*/  @!P4 STG.E.U8 desc[UR18][R18.64+0x48], R109 ;  /* 0x0000486d1200c986 */ /* 0x000fe2000c101112 */
[C---:B------:R-:W-:Y:S02]  /*75f0*/  ISETP.LT.OR P4, PT, R6.reuse, 0x51, !P1 ;  /* 0x000000510600780c */ /* 0x040fe40004f81670 */
[----:B-1----:R-:W-:Y:S01]  /*7600*/  F2FP.SATFINITE.E4M3.F32.PACK_AB_MERGE_C R27, RZ, R106, RZ ;  /* 0x0000006aff1b723e */ /* 0x002fe200048070ff */
[----:B------:R-:W-:Y:S01]  /*7610*/  @!P6 STG.E.U8 desc[UR18][R20.64+0x50], R107 ;  /* 0x0000506b1400e986 */ /* 0x000fe2000c101112 */
[----:B------:R-:W-:Y:S02]  /*7620*/  ISETP.LT.OR P6, PT, R6, 0x52, !P1 ;  /* 0x000000520600780c */ /* 0x000fe40004fc1670 */
[----:B0-----:R-:W-:-:S03]  /*7630*/  F2FP.SATFINITE.E4M3.F32.PACK_AB_MERGE_C R25, RZ, R104, RZ ;  /* 0x00000068ff19723e */ /* 0x001fc600048070ff */
[----:B------:R0:W-:Y:S01]  /*7640*/  @!P5 STG.E.U8 desc[UR18][R20.64+0x51], R5 ;  /* 0x000051051400d986 */ /* 0x0001e2000c101112 */
[----:B------:R-:W-:-:S03]  /*7650*/  ISETP.LT.OR P5, PT, R6, 0x5a, !P2 ;  /* 0x0000005a0600780c */ /* 0x000fc600057a1670 */
[----:B------:R-:W-:Y:S01]  /*7660*/  @!P4 STG.E.U8 desc[UR18][R18.64+0x50], R105 ;  /* 0x000050691200c986 */ /* 0x000fe2000c101112 */
[----:B------:R-:W-:-:S03]  /*7670*/  ISETP.LT.OR P4, PT, R6, 0x59, !P2 ;  /* 0x000000590600780c */ /* 0x000fc60005781670 */
[----:B------:R1:W-:Y:S01]  /*7680*/  @!P6 STG.E.U8 desc[UR18][R18.64+0x51], R27 ;  /* 0x0000511b1200e986 */ /* 0x0003e2000c101112 */
[----:B------:R-:W-:Y:S02]  /*7690*/  ISETP.LT.OR P6, PT, R6, 0x59, !P1 ;  /* 0x000000590600780c */ /* 0x000fe40004fc1670 */
[----:B0-----:R-:W-:-:S03]  /*76a0*/  F2FP.SATFINITE.E4M3.F32.PACK_AB_MERGE_C R5, RZ, R102, RZ ;  /* 0x00000066ff05723e */ /* 0x001fc600048070ff */
        /* <DEDUP_REMOVED lines=31> */
[C---:B------:R-:W-:Y:S02]  /*78a0*/  ISETP.LT.OR P5, PT, R6.reuse, 0x79, !P2 ;  /* 0x000000790600780c */ /* 0x040fe400057a1670 */
[C---:B------:R-:W-:Y:S01]  /*78b0*/  ISETP.LT.OR P2, PT, R6.reuse, 0x7a, !P2 ;  /* 0x0000007a0600780c */ /* 0x040fe20005741670 */
[----:B------:R2:W-:Y:S01]  /*78c0*/  @!P4 STG.E.U8 desc[UR18][R20.64+0x70], R91 ;  /* 0x0000705b1400c986 */ /* 0x0005e2000c101112 */
[C---:B------:R-:W-:Y:S02]  /*78d0*/  ISETP.LT.OR P4, PT, R6.reuse, 0x72, !P1 ;  /* 0x000000720600780c */ /* 0x040fe40004f81670 */
[----:B-1----:R-:W-:Y:S01]  /*78e0*/  F2FP.SATFINITE.E4M3.F32.PACK_AB_MERGE_C R27, RZ, R88, RZ ;  /* 0x00000058ff1b723e */ /* 0x002fe200048070ff */
[----:B------:R2:W-:Y:S01]  /*78f0*/  @!P6 STG.E.U8 desc[UR18][R18.64+0x70], R89 ;  /* 0x000070591200e986 */ /* 0x0005e2000c101112 */
[C---:B------:R-:W-:Y:S02]  /*7900*/  ISETP.LT.OR P6, PT, R6.reuse, 0x79, !P1 ;  /* 0x000000790600780c */ /* 0x040fe40004fc1670 */
[----:B------:R-:W-:-:S02]  /*7910*/  ISETP.LT.OR P1, PT, R6, 0x7a, !P1 ;  /* 0x0000007a0600780c */ /* 0x000fc40004f21670 */
[----:B0-----:R-:W-:-:S05]  /*7920*/  F2FP.SATFINITE.E4M3.F32.PACK_AB_MERGE_C R25, RZ, R22, RZ ;  /* 0x00000016ff19723e */ /* 0x001fca00048070ff */
[----:B------:R2:W-:Y:S04]  /*7930*/  @!P4 STG.E.U8 desc[UR18][R18.64+0x71], R5 ;  /* 0x000071051200c986 */ /* 0x0005e8000c101112 */
[----:B------:R2:W-:Y:S04]  /*7940*/  @!P5 STG.E.U8 desc[UR18][R20.64+0x78], R17 ;  /* 0x000078111400d986 */ /* 0x0005e8000c101112 */
[----:B------:R2:W-:Y:S04]  /*7950*/  @!P2 STG.E.U8 desc[UR18][R20.64+0x79], R25 ;  /* 0x000079191400a986 */ /* 0x0005e8000c101112 */
[----:B------:R2:W-:Y:S04]  /*7960*/  @!P6 STG.E.U8 desc[UR18][R18.64+0x78], R23 ;  /* 0x000078171200e986 */ /* 0x0005e8000c101112 */
[----:B------:R2:W-:Y:S02]  /*7970*/  @!P1 STG.E.U8 desc[UR18][R18.64+0x79], R27 ;  /* 0x0000791b12009986 */ /* 0x0005e4000c101112 */
.L_x_169:
[----:B------:R-:W-:Y:S05]  /*7980*/  BSYNC B0 ;  /* 0x0000000000007941 */ /* 0x000fea0003800000 */
.L_x_39:
[C---:B------:R-:W-:Y:S01]  /*7990*/  LEA R2, P1, R8.reuse, R2, 0x1 ;  /* 0x0000000208027211 */ /* 0x040fe200078208ff */
[----:B------:R-:W-:Y:S01]  /*79a0*/  ULDC.64 UR6, c[0x0][0x650] ;  /* 0x0001940000067ab9 */ /* 0x000fe20000000a00 */
[----:B-----5:R-:W-:Y:S01]  /*79b0*/  IMAD.U32 R4, RZ, RZ, UR16 ;  /* 0x00000010ff047e24 */ /* 0x020fe2000f8e00ff */
[----:B--2---:R-:W-:Y:S01]  /*79c0*/  PRMT R17, RZ, 0x7610, R17 ;  /* 0x00007610ff117816 */ /* 0x004fe20000000011 */
[----:B------:R-:W-:Y:S01]  /*79d0*/  IMAD.MOV.U32 R6, RZ, RZ, -0x1 ;  /* 0xffffffffff067424 */ /* 0x000fe200078e00ff */
[----:B------:R-:W-:Y:S01]  /*79e0*/  LEA.HI.X R3, R8, R3, R0, 0x1, P1 ;  /* 0x0000000308037211 */ /* 0x000fe200008f0c00 */
[----:B------:R2:W-:Y:S01]  /*79f0*/  SYNCS.ARRIVE.TRANS64.A1T0 RZ, [R4+UR21], RZ ;  /* 0x000000ff04ff79a7 */ /* 0x0005e20008100015 */
[----:B------:R-:W-:Y:S01]  /*7a00*/  ISETP.GE.U32.AND P1, PT, R2, UR6, PT ;  /* 0x0000000602007c0c */ /* 0x000fe2000bf26070 */
[----:B0-----:R-:W-:-:S03]  /*7a10*/  IMAD.MOV.U32 R5, RZ, RZ, -0x1 ;  /* 0xffffffffff057424 */ /* 0x001fc600078e00ff */
[----:B------:R-:W-:Y:S01]  /*7a20*/  ISETP.GE.U32.AND.EX P1, PT, R3, UR7, PT, P1 ;  /* 0x0000000703007c0c */ /* 0x000fe2000bf26110 */
[----:B--2---:R-:W-:-:S12]  /*7a30*/  IMAD.MOV.U32 R4, RZ, RZ, -0x1 ;  /* 0xffffffffff047424 */ /* 0x004fd800078e00ff */
[----:B------:R-:W-:Y:S05]  /*7a40*/  @P1 BRA `(.L_x_170) ;  /* 0x0000000400601947 */ /* 0x000fea0003800000 */
[----:B------:R-:W0:Y:S01]  /*7a50*/  S2R R28, SR_CTAID.X ;  /* 0x00000000001c7919 */ /* 0x000e220000002500 */
[----:B------:R-:W2:Y:S01]  /*7a60*/  LDC.64 R22, c[0x0][0x628] ;  /* 0x00018a00ff167b82 */ /* 0x000ea20000000a00 */
[----:B------:R-:W-:Y:S01]  /*7a70*/  ULDC UR6, c[0x0][0x150] ;  /* 0x0000540000067ab9 */ /* 0x000fe20000000800 */
[----:B-1--4-:R-:W-:Y:S01]  /*7a80*/  IMAD.MOV.U32 R20, RZ, RZ, R2 ;  /* 0x000000ffff147224 */ /* 0x012fe200078e0002 */
[----:B------:R-:W1:Y:S01]  /*7a90*/  S2R R30, SR_CTAID.Y ;  /* 0x00000000001e7919 */ /* 0x000e620000002600 */
[----:B------:R-:W-:-:S04]  /*7aa0*/  IMAD.MOV.U32 R21, RZ, RZ, R3 ;  /* 0x000000ffff157224 */ /* 0x000fc800078e0003 */
[----:B------:R-:W4:Y:S08]  /*7ab0*/  LDC R31, c[0x0][0x144] ;  /* 0x00005100ff1f7b82 */ /* 0x000f300000000800 */
[----:B------:R-:W1:Y:S08]  /*7ac0*/  LDC R6, c[0x0][0x630] ;  /* 0x00018c00ff067b82 */ /* 0x000e700000000800 */
[----:B------:R-:W1:Y:S01]  /*7ad0*/  LDC.64 R26, c[0x0][0x620] ;  /* 0x00018800ff1a7b82 */ /* 0x000e620000000a00 */
[----:B--2---:R-:W-:-:S04]  /*7ae0*/  ISETP.NE.U32.AND P1, PT, R22, RZ, PT ;  /* 0x000000ff1600720c */ /* 0x004fc80003f25070 */
[----:B------:R-:W-:Y:S02]  /*7af0*/  ISETP.NE.AND.EX P1, PT, R23, RZ, PT, P1 ;  /* 0x000000ff1700720c */ /* 0x000fe40003f25310 */
[----:B0-----:R-:W-:-:S05]  /*7b00*/  I2FP.F32.U32 R4, R28 ;  /* 0x0000001c00047245 */ /* 0x001fca0000201000 */
[----:B------:R-:W-:-:S04]  /*7b10*/  FMUL R4, R4, UR6 ;  /* 0x0000000604047c20 */ /* 0x000fc80008400000 */
[----:B------:R0:W2:Y:S02]  /*7b20*/  F2I.U32.TRUNC.NTZ R29, R4 ;  /* 0x00000004001d7305 */ /* 0x0000a4000020f000 */
[----:B----4-:R-:W-:Y:S05]  /*7b30*/  @!P1 BRA `(.L_x_171) ;  /* 0x0000000000289947 */ /* 0x010fea0003800000 */
[----:B------:R-:W4:Y:S02]  /*7b40*/  LDC R5, c[0x0][0x634] ;  /* 0x00018d00ff057b82 */ /* 0x000f240000000800 */
[----:B----4-:R-:W-:-:S05]  /*7b50*/  IADD3 R17, P1, R2, R5, RZ ;  /* 0x0000000502117210 */ /* 0x010fca0007f3e0ff */
[----:B---3--:R-:W-:-:S04]  /*7b60*/  IMAD.X R25, RZ, RZ, R3, P1 ;  /* 0x000000ffff197224 */ /* 0x008fc800008e0603 */
[----:B0-----:R-:W-:-:S04]  /*7b70*/  IMAD.WIDE.U32 R4, R25, R22, RZ ;  /* 0x0000001619047225 */ /* 0x001fc800078e00ff */
[----:B------:R-:W-:-:S04]  /*7b80*/  IMAD.WIDE.U32 R18, P1, R17, R23, R4 ;  /* 0x0000001711127225 */ /* 0x000fc80007820004 */
[----:B------:R-:W-:-:S04]  /*7b90*/  IMAD.WIDE.U32 R4, R17, R22, RZ ;  /* 0x0000001611047225 */ /* 0x000fc800078e00ff */
[----:B------:R-:W-:Y:S01]  /*7ba0*/  IMAD.X R21, RZ, RZ, RZ, P1 ;  /* 0x000000ffff157224 */ /* 0x000fe200008e06ff */
[----:B------:R-:W-:Y:S01]  /*7bb0*/  IADD3 RZ, P1, R5, R18, RZ ;  /* 0x0000001205ff7210 */ /* 0x000fe20007f3e0ff */
[----:B------:R-:W-:-:S04]  /*7bc0*/  IMAD.MOV.U32 R20, RZ, RZ, R19 ;  /* 0x000000ffff147224 */ /* 0x000fc800078e0013 */
[----:B------:R-:W-:-:S08]  /*7bd0*/  IMAD.WIDE.U32.X R20, R25, R23, R20, P1 ;  /* 0x0000001719147225 */ /* 0x000fd000008e0414 */
.L_x_171:
[----:B------:R-:W4:Y:S01]  /*7be0*/  LDC.64 R34, c[0x0][0x640] ;  /* 0x00019000ff227b82 */ /* 0x000f220000000a00 */
[-C--:B-1-3--:R-:W-:Y:S01]  /*7bf0*/  SHF.R.U64 R24, R20, R6.reuse, R21 ;  /* 0x0000000614187219 */ /* 0x08afe20000001215 */
[----:B--2---:R-:W-:Y:S01]  /*7c00*/  IMAD.MOV R29, RZ, RZ, -R29 ;  /* 0x000000ffff1d7224 */ /* 0x004fe200078e0a1d */
[----:B0-----:R-:W-:Y:S01]  /*7c10*/  SHF.R.U32.HI R4, RZ, R6, R21 ;  /* 0x00000006ff047219 */ /* 0x001fe20000011615 */
[----:B------:R-:W-:Y:S01]  /*7c20*/  ULDC UR6, c[0x0][0x154] ;  /* 0x0000550000067ab9 */ /* 0x000fe20000000800 */
[----:B------:R-:W-:Y:S01]  /*7c30*/  IADD3 R17, P1, RZ, -R24, RZ ;  /* 0x80000018ff117210 */ /* 0x000fe20007f3e0ff */
[----:B------:R-:W-:Y:S02]  /*7c40*/  IMAD R29, R31, R29, R28 ;  /* 0x0000001d1f1d7224 */ /* 0x000fe400078e021c */
[----:B------:R-:W0:Y:S01]  /*7c50*/  LDC R18, c[0x0][0x618] ;  /* 0x00018600ff127b82 */ /* 0x000e220000000800 */
[----:B------:R-:W-:Y:S02]  /*7c60*/  IMAD.MOV.U32 R19, RZ, RZ, -0x1 ;  /* 0xffffffffff137424 */ /* 0x000fe400078e00ff */
[----:B------:R-:W-:-:S02]  /*7c70*/  IMAD.X R5, RZ, RZ, ~R4, P1 ;  /* 0x000000ffff057224 */ /* 0x000fc400008e0e04 */
[----:B------:R-:W-:Y:S02]  /*7c80*/  IMAD.MOV.U32 R21, RZ, RZ, 0x1 ;  /* 0x00000001ff157424 */ /* 0x000fe400078e00ff */
[-C--:B------:R-:W-:Y:S01]  /*7c90*/  IMAD R6, R5, R26.reuse, RZ ;  /* 0x0000001a05067224 */ /* 0x080fe200078e02ff */
[----:B------:R-:W1:Y:S01]  /*7ca0*/  LDC R20, c[0x0][0x608] ;  /* 0x00018200ff147b82 */ /* 0x000e620000000800 */
[----:B------:R-:W-:-:S04]  /*7cb0*/  IMAD.WIDE.U32 R4, R17, R26, R2 ;  /* 0x0000001a11047225 */ /* 0x000fc800078e0002 */
[----:B------:R-:W-:Y:S01]  /*7cc0*/  IMAD R17, R17, R27, R6 ;  /* 0x0000001b11117224 */ /* 0x000fe200078e0206 */
[----:B------:R-:W-:Y:S02]  /*7cd0*/  I2FP.F32.U32 R6, R30 ;  /* 0x0000001e00067245 */ /* 0x000fe40000201000 */
[----:B------:R-:W2:Y:S01]  /*7ce0*/  LDC R32, c[0x0][0x658] ;  /* 0x00019600ff207b82 */ /* 0x000ea20000000800 */
[----:B------:R-:W-:Y:S01]  /*7cf0*/  IMAD.IADD R5, R5, 0x1, R17 ;  /* 0x0000000105057824 */ /* 0x000fe200078e0211 */
[----:B----4-:R-:W-:Y:S01]  /*7d00*/  ISETP.NE.U32.AND P1, PT, R34, RZ, PT ;  /* 0x000000ff2200720c */ /* 0x010fe20003f25070 */
[----:B------:R-:W-:-:S03]  /*7d10*/  FMUL R17, R6, UR6 ;  /* 0x0000000606117c20 */ /* 0x000fc60008400000 */
[----:B------:R-:W-:Y:S01]  /*7d20*/  ISETP.NE.AND.EX P1, PT, R35, RZ, PT, P1 ;  /* 0x000000ff2300720c */ /* 0x000fe20003f25310 */
[----:B------:R3:W4:Y:S01]  /*7d30*/  F2I.U32.TRUNC.NTZ R25, R17 ;  /* 0x0000001100197305 */ /* 0x000722000020f000 */
[----:B------:R-:W3:Y:S01]  /*7d40*/  LDC R27, c[0x0][0x148] ;  /* 0x00005200ff1b7b82 */ /* 0x000ee20000000800 */
[-CC-:B0-----:R-:W-:Y:S02]  /*7d50*/  SHF.R.U64 R22, R4, R18.reuse, R5.reuse ;  /* 0x0000001204167219 */ /* 0x181fe40000001205 */
[----:B------:R-:W-:-:S05]  /*7d60*/  SHF.R.U32.HI R5, RZ, R18, R5 ;  /* 0x00000012ff057219 */ /* 0x000fca0000011605 */
[----:B------:R-:W0:Y:S01]  /*7d70*/  LDC R28, c[0x0][0x600] ;  /* 0x00018000ff1c7b82 */ /* 0x000e220000000800 */
[-CC-:B-1----:R-:W-:Y:S02]  /*7d80*/  SHF.R.U64 R6, R22, R20.reuse, R5.reuse ;  /* 0x0000001416067219 */ /* 0x182fe40000001205 */
[----:B------:R-:W-:-:S05]  /*7d90*/  SHF.R.U32.HI R5, RZ, R20, R5 ;  /* 0x00000014ff057219 */ /* 0x000fca0000011605 */
[----:B------:R-:W1:Y:S01]  /*7da0*/  LDC R33, c[0x0][0x648] ;  /* 0x00019200ff217b82 */ /* 0x000e620000000800 */
[-CC-:B--2---:R-:W-:Y:S02]  /*7db0*/  SHF.R.U64 R26, R6, R32.reuse, R5.reuse ;  /* 0x00000020061a7219 */ /* 0x184fe40000001205 */
[-C--:B------:R-:W-:Y:S02]  /*7dc0*/  SHF.L.U32 R19, R19, R32.reuse, RZ ;  /* 0x0000002013137219 */ /* 0x080fe400000006ff */
[-C--:B------:R-:W-:Y:S01]  /*7dd0*/  SHF.R.U32.HI R5, RZ, R32.reuse, R5 ;  /* 0x00000020ff057219 */ /* 0x080fe20000011605 */
[----:B------:R-:W-:Y:S01]  /*7de0*/  IMAD.MOV.U32 R4, RZ, RZ, R26 ;  /* 0x000000ffff047224 */ /* 0x000fe200078e001a */
[----:B------:R-:W-:Y:S01]  /*7df0*/  SHF.L.U32 R32, R21, R32, RZ ;  /* 0x0000002015207219 */ /* 0x000fe200000006ff */
[----:B------:R-:W2:Y:S01]  /*7e00*/  LDC R36, c[0x0][0x638] ;  /* 0x00018e00ff247b82 */ /* 0x000ea20000000800 */
[----:B------:R-:W-:-:S07]  /*7e10*/  LOP3.LUT R31, RZ, R19, RZ, 0x33, !PT ;  /* 0x00000013ff1f7212 */ /* 0x000fce00078e33ff */
[----:B------:R-:W0:Y:S01]  /*7e20*/  LDC R37, c[0x0][0x610] ;  /* 0x00018400ff257b82 */ /* 0x000e220000000800 */
[----:B----4-:R-:W-:Y:S05]  /*7e30*/  @!P1 BRA `(.L_x_172) ;  /* 0x0000000000289947 */ /* 0x010fea0003800000 */
[----:B---3--:R-:W3:Y:S02]  /*7e40*/  LDC R17, c[0x0][0x64c] ;  /* 0x00019300ff117b82 */ /* 0x008ee40000000800 */
        /* <DEDUP_REMOVED lines=9> */
.L_x_172:
[----:B-1----:R-:W-:Y:S01]  /*7ee0*/  SHF.R.U64 R4, R4, R33, R5 ;  /* 0x0000002104047219 */ /* 0x002fe20000001205 */
[----:B0-----:R-:W-:Y:S01]  /*7ef0*/  VIADD R19, R28, 0xffffffff ;  /* 0xffffffff1c137836 */ /* 0x001fe20000000000 */
[----:B---3--:R-:W-:Y:S01]  /*7f00*/  LOP3.LUT R17, R6, R31, RZ, 0xc0, !PT ;  /* 0x0000001f06117212 */ /* 0x008fe200078ec0ff */
[----:B------:R-:W-:Y:S02]  /*7f10*/  IMAD.MOV R25, RZ, RZ, -R25 ;  /* 0x000000ffff197224 */ /* 0x000fe400078e0a19 */
[----:B------:R-:W-:Y:S01]  /*7f20*/  IMAD.MOV R5, RZ, RZ, -R4 ;  /* 0x000000ffff057224 */ /* 0x000fe200078e0a04 */
[----:B------:R-:W-:Y:S01]  /*7f30*/  LOP3.LUT R19, R22, R19, RZ, 0xc0, !PT ;  /* 0x0000001316137212 */ /* 0x000fe200078ec0ff */
[----:B------:R-:W-:Y:S02]  /*7f40*/  IMAD R6, R32, R4, R17 ;  /* 0x0000000420067224 */ /* 0x000fe400078e0211 */
[----:B------:R-:W-:Y:S02]  /*7f50*/  @P3 IMAD R29, R27, R25, R30 ;  /* 0x000000191b1d3224 */ /* 0x000fe400078e021e */
[----:B--2---:R-:W-:-:S02]  /*7f60*/  IMAD R4, R5, R36, R26 ;  /* 0x0000002405047224 */ /* 0x004fc400078e021a */
[----:B------:R-:W-:Y:S02]  /*7f70*/  IMAD R6, R6, R37, R29 ;  /* 0x0000002506067224 */ /* 0x000fe400078e021d */
[----:B------:R-:W-:Y:S02]  /*7f80*/  IMAD R19, R4, R28, R19 ;  /* 0x0000001c04137224 */ /* 0x000fe400078e0213 */
[----:B------:R-:W-:Y:S02]  /*7f90*/  IMAD.MOV.U32 R17, RZ, RZ, 0x1 ;  /* 0x00000001ff117424 */ /* 0x000fe400078e00ff */
[----:B------:R-:W-:Y:S01]  /*7fa0*/  IMAD.MOV.U32 R4, RZ, RZ, R24 ;  /* 0x000000ffff047224 */ /* 0x000fe200078e0018 */
[----:B------:R-:W-:Y:S02]  /*7fb0*/  SEL R5, R19, R6, !P3 ;  /* 0x0000000613057207 */ /* 0x000fe40005800000 */
[----:B------:R-:W-:-:S07]  /*7fc0*/  SEL R6, R6, R19, !P3 ;  /* 0x0000001306067207 */ /* 0x000fce0005800000 */
.L_x_170:
[----:B------:R-:W-:Y:S02]  /*7fd0*/  LOP3.LUT P1, RZ, R17, 0xff, RZ, 0xc0, !PT ;  /* 0x000000ff11ff7812 */ /* 0x000fe4000782c0ff */
[----:B------:R-:W-:-:S11]  /*7fe0*/  LOP3.LUT R150, R150, 0x1, RZ, 0x3c, !PT ;  /* 0x0000000196967812 */ /* 0x000fd600078e3cff */
[----:B------:R-:W-:Y:S05]  /*7ff0*/  @P1 BRA `(.L_x_173) ;  /* 0xffffff9400701947 */ /* 0x000fea000383ffff */
[----:B------:R-:W-:Y:S05]  /*8000*/  EXIT ;  /* 0x000000000000794d */ /* 0x000fea0003800000 */
.L_x_17:
[----:B------:R-:W-:-:S08]  /*8010*/  ISETP.NE.AND P0, PT, R17, RZ, PT ;  /* 0x000000ff1100720c */ /* 0x000fd00003f05270 */
[----:B--23-5:R-:W0:-:S00]  /*8020*/  USETMAXREG.DEALLOC.CTAPOOL 0x28 ;  /* 0x00000028000079c8 */ /* 0x02ce0000080e0500 */
[----:B------:R-:W-:Y:S05]  /*8030*/  @P0 EXIT ;  /* 0x000000000000094d */ /* 0x000fea0003800000 */
[----:B0-----:R-:W-:Y:S01]  /*8040*/  LOP3.LUT P0, RZ, R18, 0xff, RZ, 0xc0, !PT ;  /* 0x000000ff12ff7812 */ /* 0x001fe2000780c0ff */
[----:B------:R-:W-:Y:S02]  /*8050*/  IMAD.MOV.U32 R12, RZ, RZ, 0x1 ;  /* 0x00000001ff0c7424 */ /* 0x000fe400078e00ff */
[----:B------:R-:W-:-:S10]  /*8060*/  IMAD.MOV.U32 R13, RZ, RZ, RZ ;  /* 0x000000ffff0d7224 */ /* 0x000fd400078e00ff */
[----:B------:R-:W-:Y:S05]  /*8070*/  @!P0 BRA `(.L_x_174) ;  /* 0x0000000c00208947 */ /* 0x000fea0003800000 */
[----:B------:R-:W0:Y:S01]  /*8080*/  S2UR UR8, SR_CgaCtaId ;  /* 0x00000000000879c3 */ /* 0x000e220000008800 */
[----:B------:R-:W-:Y:S01]  /*8090*/  LOP3.LUT P0, RZ, R16, 0x1f, RZ, 0xc0, !PT ;  /* 0x0000001f10ff7812 */ /* 0x000fe2000780c0ff */
[----:B------:R-:W-:Y:S01]  /*80a0*/  ULDC UR5, c[0x0][0x658] ;  /* 0x0001960000057ab9 */ /* 0x000fe20000000800 */
[----:B------:R-:W-:Y:S01]  /*80b0*/  UMOV UR6, 0xffffffff ;  /* 0xffffffff00067882 */ /* 0x000fe20000000000 */
[----:B------:R-:W-:Y:S01]  /*80c0*/  BSSY B0, `(.L_x_174) ;  /* 0x00000c3000007945 */ /* 0x000fe20003800000 */
[C---:B------:R-:W-:Y:S01]  /*80d0*/  ISETP.NE.AND P2, PT, R14.reuse, RZ, PT ;  /* 0x000000ff0e00720c */ /* 0x040fe20003f45270 */
[----:B------:R-:W-:Y:S01]  /*80e0*/  USHF.L.U32 UR6, UR6, UR5, URZ ;  /* 0x0000000506067299 */ /* 0x000fe2000800063f */
[----:B------:R-:W-:Y:S01]  /*80f0*/  ISETP.NE.OR P0, PT, R14, RZ, !P0 ;  /* 0x000000ff0e00720c */ /* 0x000fe20004705670 */
[----:B------:R-:W-:Y:S01]  /*8100*/  IMAD.MOV.U32 R15, RZ, RZ, 0x1 ;  /* 0x00000001ff0f7424 */ /* 0x000fe200078e00ff */
[----:B------:R-:W-:Y:S01]  /*8110*/  LOP3.LUT R14, R7, 0x2, RZ, 0xfc, !PT ;  /* 0x00000002070e7812 */ /* 0x000fe200078efcff */
[----:B------:R-:W-:Y:S01]  /*8120*/  IMAD.MOV.U32 R12, RZ, RZ, 0x1 ;  /* 0x00000001ff0c7424 */ /* 0x000fe200078e00ff */
[----:B------:R-:W-:Y:S01]  /*8130*/  ULDC UR4, c[0x0][0x600] ;  /* 0x0001800000047ab9 */ /* 0x000fe20000000800 */
[----:B------:R-:W-:Y:S01]  /*8140*/  IMAD.MOV.U32 R13, RZ, RZ, RZ ;  /* 0x000000ffff0d7224 */ /* 0x000fe200078e00ff */
[----:B------:R-:W-:Y:S01]  /*8150*/  UMOV UR7, 0x1 ;  /* 0x0000000100077882 */ /* 0x000fe20000000000 */
[----:B------:R-:W-:-:S02]  /*8160*/  UIADD3 UR21, UR13, 0x1, URZ ;  /* 0x000000010d157890 */ /* 0x000fc4000fffe03f */
[----:B------:R-:W-:Y:S02]  /*8170*/  UIADD3 UR16, UR4, -0x1, URZ ;  /* 0xffffffff04107890 */ /* 0x000fe4000fffe03f */
[----:B------:R-:W-:Y:S02]  /*8180*/  USHF.L.U32 UR18, UR7, UR5, URZ ;  /* 0x0000000507127299 */ /* 0x000fe4000800063f */
[----:B------:R-:W-:Y:S01]  /*8190*/  ULOP3.LUT UR17, URZ, UR6, URZ, 0x33, !UPT ;  /* 0x000000063f117292 */ /* 0x000fe2000f8e333f */
[----:B------:R-:W-:Y:S01]  /*81a0*/  ULDC.64 UR22, c[0x0][0x198] ;  /* 0x0000660000167ab9 */ /* 0x000fe20000000a00 */
[----:B0-----:R-:W-:-:S10]  /*81b0*/  IMAD.U32 R17, RZ, RZ, UR8 ;  /* 0x00000008ff117e24 */ /* 0x001fd4000f8e00ff */
.L_x_186:
[----:B------:R-:W-:-:S03]  /*81c0*/  UMOV UR4, 0xffffffff ;  /* 0xffffffff00047882 */ /* 0x000fc60000000000 */
[----:B------:R-:W-:Y:S05]  /*81d0*/  BRA.DIV UR4, `(.L_x_175) ;  /* 0x00000012040c7947 */ /* 0x000fea000b800000 */
[----:B------:R-:W-:-:S13]  /*81e0*/  ELECT P1, URZ, PT ;  /* 0x00000000003f782f */ /* 0x000fda0003820000 */
.L_x_200:
[----:B------:R-:W0:Y:S01]  /*81f0*/  LDC R10, c[0x0][0x28c] ;  /* 0x0000a300ff0a7b82 */ /* 0x000e220000000800 */
[----:B------:R-:W-:Y:S01]  /*8200*/  BSSY B1, `(.L_x_176) ;  /* 0x000003b000017945 */ /* 0x000fe20003800000 */
[----:B0-----:R-:W-:-:S13]  /*8210*/  ISETP.LT.OR P1, PT, R10, 0x1, !P1 ;  /* 0x000000010a00780c */ /* 0x001fda0004f21670 */
[----:B------:R-:W-:Y:S05]  /*8220*/  @P1 BRA `(.L_x_177) ;  /* 0x0000000000e01947 */ /* 0x000fea0003800000 */
[----:B------:R-:W-:Y:S02]  /*8230*/  IMAD R17, R6, 0x2, R17 ;  /* 0x0000000206117824 */ /* 0x000fe400078e0211 */
[----:B------:R-:W-:Y:S02]  /*8240*/  IMAD.SHL.U32 R18, R5, 0x80, RZ ;  /* 0x0000008005127824 */ /* 0x000fe400078e00ff */
[----:B------:R-:W-:Y:S02]  /*8250*/  IMAD.MOV.U32 R20, RZ, RZ, RZ ;  /* 0x000000ffff147224 */ /* 0x000fe400078e00ff */
[----:B------:R-:W-:Y:S02]  /*8260*/  IMAD.U32 R22, RZ, RZ, UR21 ;  /* 0x00000015ff167e24 */ /* 0x000fe4000f8e00ff */
[----:B------:R-:W-:Y:S02]  /*8270*/  IMAD.MOV.U32 R5, RZ, RZ, R12 ;  /* 0x000000ffff057224 */ /* 0x000fe400078e000c */
[----:B------:R-:W-:-:S02]  /*8280*/  IMAD.MOV.U32 R6, RZ, RZ, R13 ;  /* 0x000000ffff067224 */ /* 0x000fc400078e000d */
[----:B------:R-:W-:-:S07]  /*8290*/  IMAD.SHL.U32 R16, R17, 0x20, RZ ;  /* 0x0000002011107824 */ /* 0x000fce00078e00ff */
.L_x_181:
[----:B------:R-:W0:Y:S01]  /*82a0*/  S2UR UR4, SR_CgaCtaId ;  /* 0x00000000000479c3 */ /* 0x000e220000008800 */
[----:B------:R-:W-:-:S07]  /*82b0*/  MOV R10, 0x400 ;  /* 0x00000400000a7802 */ /* 0x000fce0000000f00 */
[----:B------:R-:W1:Y:S01]  /*82c0*/  @!P2 LDC R11, c[0x0][0x500] ;  /* 0x00014000ff0bab82 */ /* 0x000e620000000800 */
[----:B0-----:R-:W-:-:S05]  /*82d0*/  IMAD.U32 R17, RZ, RZ, UR4 ;  /* 0x00000004ff117e24 */ /* 0x001fca000f8e00ff */
[----:B------:R-:W-:Y:S02]  /*82e0*/  LEA R21, R17, R10, 0x18 ;  /* 0x0000000a11157211 */ /* 0x000fe400078ec0ff */
[----:B------:R-:W-:-:S03]  /*82f0*/  SHF.L.U32 R10, R5, 0x1f, RZ ;  /* 0x0000001f050a7819 */ /* 0x000fc600000006ff */
[----:B------:R-:W-:-:S04]  /*8300*/  IMAD R19, R6, 0x8, R21 ;  /* 0x0000000806137824 */ /* 0x000fc800078e0215 */
[----:B------:R-:W0:Y:S02]  /*8310*/  SYNCS.PHASECHK.TRANS64.TRYWAIT P1, [R19+URZ+0x28], R10 ;  /* 0x0000280a130075a7 */ /* 0x000e24000802017f */
[----:B01----:R-:W-:Y:S05]  /*8320*/  @!P1 BRA `(.L_x_178) ;  /* 0x0000000c00d89947 */ /* 0x003fea0003800000 */
.L_x_201:
[----:B0-----:R-:W-:Y:S01]  /*8330*/  PRMT R10, R14, 0x9910, RZ ;  /* 0x000099100e0a7816 */ /* 0x001fe200000000ff */
[----:B------:R0:W-:Y:S03]  /*8340*/  @!P2 SYNCS.ARRIVE.TRANS64 RZ, [R19+URZ], R11 ;  /* 0x0000000b13ffa9a7 */ /* 0x0001e6000800003f */
[----:B------:R-:W-:-:S13]  /*8350*/  ISETP.NE.AND P1, PT, R10, 0x2, PT ;  /* 0x000000020a00780c */ /* 0x000fda0003f25270 */
[----:B0-----:R-:W-:Y:S05]  /*8360*/  @P1 BRA `(.L_x_179) ;  /* 0x0000000000041947 */ /* 0x001fea0003800000 */
[----:B------:R-:W-:Y:S01]  /*8370*/  BPT.TRAP 0x1 ;  /* 0x000000040000795c */ /* 0x000fe20000300000 */
.L_x_179:
[----:B------:R-:W-:Y:S05]  /*8380*/  @P0 BRA `(.L_x_180) ;  /* 0x0000000000040947 */ /* 0x000fea0003800000 */
[----:B------:R-:W-:Y:S01]  /*8390*/  BPT.TRAP 0x1 ;  /* 0x000000040000795c */ /* 0x000fe20000300000 */
.L_x_180:
[----:B------:R-:W-:Y:S01]  /*83a0*/  IMAD R10, R6, 0x2, R17 ;  /* 0x00000002060a7824 */ /* 0x000fe200078e0211 */
[----:B------:R-:W-:Y:S01]  /*83b0*/  R2UR UR9, R19 ;  /* 0x00000000130972ca */ /* 0x000fe200000e0000 */
[----:B------:R-:W-:Y:S01]  /*83c0*/  VIADD R22, R22, 0xffffffff ;  /* 0xffffffff16167836 */ /* 0x000fe20000000000 */
[----:B------:R-:W-:Y:S01]  /*83d0*/  UIADD3 UR4, UP0, UR22, 0xf0, URZ ;  /* 0x000000f016047890 */ /* 0x000fe2000ff1e03f */
[--C-:B------:R-:W-:Y:S01]  /*83e0*/  IMAD.U32 R10, R10, 0x400, R21.reuse ;  /* 0x000004000a0a7824 */ /* 0x100fe200078e0015 */
[----:B------:R-:W-:Y:S01]  /*83f0*/  R2UR UR11, R16 ;  /* 0x00000000100b72ca */ /* 0x000fe200000e0000 */
[----:B------:R-:W-:Y:S01]  /*8400*/  IMAD R21, R6, 0x1000, R21 ;  /* 0x0000100006157824 */ /* 0x000fe200078e0215 */
[----:B------:R-:W-:Y:S01]  /*8410*/  R2UR UR10, R20 ;  /* 0x00000000140a72ca */ /* 0x000fe200000e0000 */
[----:B------:R-:W-:Y:S01]  /*8420*/  UIADD3 UR24, UP1, UR22, 0x1f0, URZ ;  /* 0x000001f016187890 */ /* 0x000fe2000ff3e03f */
[----:B------:R-:W-:Y:S01]  /*8430*/  R2UR UR5, R10 ;  /* 0x000000000a0572ca */ /* 0x000fe200000e0000 */
[----:B------:R-:W-:Y:S01]  /*8440*/  VIADD R6, R6, 0x1 ;  /* 0x0000000106067836 */ /* 0x000fe20000000000 */
[----:B------:R-:W-:Y:S01]  /*8450*/  R2UR UR8, R21 ;  /* 0x00000000150872ca */ /* 0x000fe200000e0000 */
[----:B------:R-:W-:Y:S01]  /*8460*/  UIADD3.X UR25, URZ, UR23, URZ, UP1, !UPT ;  /* 0x000000173f197290 */ /* 0x000fe20008ffe43f */
[----:B------:R-:W-:Y:S01]  /*8470*/  R2UR UR12, R4 ;  /* 0x00000000040c72ca */ /* 0x000fe200000e0000 */
[----:B------:R-:W-:Y:S01]  /*8480*/  UMOV UR20, 0x30000 ;  /* 0x0003000000147882 */ /* 0x000fe20000000000 */
[----:B------:R-:W-:Y:S01]  /*8490*/  R2UR UR19, R18 ;  /* 0x00000000121372ca */ /* 0x000fe200000e0000 */
[----:B------:R-:W-:Y:S01]  /*84a0*/  UMOV UR6, 0x0 ;  /* 0x0000000000067882 */ /* 0x000fe20000000000 */
[----:B------:R-:W-:Y:S01]  /*84b0*/  ISETP.GT.AND P4, PT, R22, 0x1, PT ;  /* 0x000000011600780c */ /* 0x000fe20003f84270 */
[----:B------:R-:W-:Y:S01]  /*84c0*/  UMOV UR7, 0x10000000 ;  /* 0x1000000000077882 */ /* 0x000fe20000000000 */
[----:B------:R-:W-:Y:S01]  /*84d0*/  ISETP.NE.AND P1, PT, R6, 0x5, PT ;  /* 0x000000050600780c */ /* 0x000fe20003f25270 */
[----:B------:R-:W-:-:S02]  /*84e0*/  VIADD R20, R20, 0x20 ;  /* 0x0000002014147836 */ /* 0x000fc40000000000 */
[----:B------:R-:W-:Y:S01]  /*84f0*/  UIADD3 UR14, UR5, 0x180, URZ ;  /* 0x00000180050e7890 */ /* 0x000fe2000fffe03f */
[----:B------:R-:W-:Y:S01]  /*8500*/  SEL R10, RZ, 0x1, P1 ;  /* 0x00000001ff0a7807 */ /* 0x000fe20000800000 */
[----:B------:R-:W-:Y:S01]  /*8510*/  UIADD3.X UR5, URZ, UR23, URZ, UP0, !UPT ;  /* 0x000000173f057290 */ /* 0x000fe200087fe43f */
[----:B------:R-:W-:Y:S01]  /*8520*/  SEL R6, R6, RZ, P1 ;  /* 0x000000ff06067207 */ /* 0x000fe20000800000 */
[----:B------:R-:W-:Y:S01]  /*8530*/  UIADD3 UR15, UR8, 0x2980, URZ ;  /* 0x00002980080f7890 */ /* 0x000fe2000fffe03f */
[----:B------:R-:W-:Y:S02]  /*8540*/  LOP3.LUT R5, R5, R10, RZ, 0x3c, !PT ;  /* 0x0000000a05057212 */ /* 0x000fe400078e3cff */
[----:B------:R-:W-:-:S04]  /*8550*/  UMOV UR8, UR14 ;  /* 0x0000000e00087c82 */ /* 0x000fc80008000000 */
[----:B------:R0:W-:Y:S02]  /*8560*/  UTMALDG.3D.MULTICAST [UR8], [UR4], UR20, desc[UR6] ;  /* 0x00000608040073b4 */ /* 0x0001e40008011814 */
[----:B0-----:R-:W-:Y:S01]  /*8570*/  UMOV UR8, UR15 ;  /* 0x0000000f00087c82 */ /* 0x001fe20008000000 */
[----:B------:R-:W-:Y:S02]  /*8580*/  UMOV UR11, UR19 ;  /* 0x00000013000b7c82 */ /* 0x000fe40008000000 */
[----:B------:R0:W-:Y:S02]  /*8590*/  UTMALDG.3D [UR8], [UR24], desc[UR6] ;  /* 0x00000608180075b4 */ /* 0x0001e40008011000 */
[----:B0-----:R-:W-:Y:S05]  /*85a0*/  @P4 BRA `(.L_x_181) ;  /* 0xfffffffc003c4947 */ /* 0x001fea000383ffff */
.L_x_177:
[----:B------:R-:W-:Y:S05]  /*85b0*/  BSYNC B1 ;  /* 0x0000000000017941 */ /* 0x000fea0003800000 */
.L_x_176:
[----:B------:R-:W-:Y:S01]  /*85c0*/  LOP3.LUT P5, RZ, R15, 0xff, RZ, 0xc0, !PT ;  /* 0x000000ff0fff7812 */ /* 0x000fe200078ac0ff */
[----:B------:R-:W-:Y:S01]  /*85d0*/  VIADD R6, R13, UR13 ;  /* 0x0000000d0d067c36 */ /* 0x000fe20008000000 */
[----:B------:R-:W-:Y:S01]  /*85e0*/  ULDC.64 UR4, c[0x0][0x650] ;  /* 0x0001940000047ab9 */ /* 0x000fe20000000a00 */
[----:B------:R-:W-:Y:S01]  /*85f0*/  IMAD.U32 R11, RZ, RZ, UR13 ;  /* 0x0000000dff0b7e24 */ /* 0x000fe2000f8e00ff */
[----:B------:R-:W-:Y:S01]  /*8600*/  UISETP.GE.U32.AND UP0, UPT, UR13, 0x5, UPT ;  /* 0x000000050d00788c */ /* 0x000fe2000bf06070 */
[----:B------:R-:W-:Y:S01]  /*8610*/  BSSY B1, `(.L_x_182) ;  /* 0x000006b000017945 */ /* 0x000fe20003800000 */
[----:B------:R-:W-:Y:S02]  /*8620*/  ISETP.GT.U32.AND P1, PT, R6, 0x4, PT ;  /* 0x000000040600780c */ /* 0x000fe40003f24070 */
[----:B------:R-:W-:Y:S02]  /*8630*/  PRMT R15, RZ, 0x7610, R15 ;  /* 0x00007610ff0f7816 */ /* 0x000fe4000000000f */
[----:B------:R-:W-:-:S02]  /*8640*/  ISETP.LT.U32.AND P1, PT, R11, 0x5, P1 ;  /* 0x000000050b00780c */ /* 0x000fc40000f21070 */
[----:B------:R-:W-:Y:S01]  /*8650*/  PLOP3.LUT P4, PT, PT, PT, UP0, 0x80, 0x0 ;  /* 0x000000000000781c */ /* 0x000fe20003f8f008 */
[----:B------:R-:W0:Y:S01]  /*8660*/  @P5 S2R R17, SR_CgaCtaId ;  /* 0x0000000000115919 */ /* 0x000e220000008800 */
[----:B------:R-:W-:-:S04]  /*8670*/  @P5 MOV R4, 0x400 ;  /* 0x0000040000045802 */ /* 0x000fc80000000f00 */
[----:B0-----:R-:W-:Y:S01]  /*8680*/  @P5 LEA R10, R17, R4, 0x18 ;  /* 0x00000004110a5211 */ /* 0x001fe200078ec0ff */
[----:B------:R-:W-:-:S03]  /*8690*/  IMAD.WIDE.U32 R4, R6, -0x33333333, RZ ;  /* 0xcccccccd06047825 */ /* 0x000fc600078e00ff */
[----:B------:R0:W-:Y:S01]  /*86a0*/  @P5 SYNCS.ARRIVE.TRANS64.A1T0 RZ, [R10+URZ+0x88], RZ ;  /* 0x000088ff0aff59a7 */ /* 0x0001e2000810003f */
[----:B------:R-:W-:Y:S01]  /*86b0*/  IADD3 R2, P5, R2, R8, RZ ;  /* 0x0000000802027210 */ /* 0x000fe20007fbe0ff */
[----:B------:R-:W-:Y:S01]  /*86c0*/  IMAD.MOV.U32 R4, RZ, RZ, -0x1 ;  /* 0xffffffffff047424 */ /* 0x000fe200078e00ff */
[----:B------:R-:W-:Y:S02]  /*86d0*/  SHF.R.U32.HI R11, RZ, 0x2, R5 ;  /* 0x00000002ff0b7819 */ /* 0x000fe40000011605 */
[----:B------:R-:W-:Y:S01]  /*86e0*/  SEL R5, RZ, 0x1, !P1 ;  /* 0x00000001ff057807 */ /* 0x000fe20004800000 */
[----:B------:R-:W-:Y:S01]  /*86f0*/  IMAD.X R3, R3, 0x1, R0, P5 ;  /* 0x0000000103037824 */ /* 0x000fe200028e0600 */
[----:B------:R-:W-:Y:S01]  /*8700*/  ISETP.GE.U32.AND P1, PT, R2, UR4, PT ;  /* 0x0000000402007c0c */ /* 0x000fe2000bf26070 */
[----:B------:R-:W-:Y:S01]  /*8710*/  IMAD R13, R11, -0x5, R6 ;  /* 0xfffffffb0b0d7824 */ /* 0x000fe200078e0206 */
[----:B------:R-:W-:Y:S01]  /*8720*/  LOP3.LUT R12, R12, R5, RZ, 0x3c, !PT ;  /* 0x000000050c0c7212 */ /* 0x000fe200078e3cff */
[----:B------:R-:W-:Y:S01]  /*8730*/  IMAD.MOV.U32 R6, RZ, RZ, -0x1 ;  /* 0xffffffffff067424 */ /* 0x000fe200078e00ff */
[----:B------:R-:W-:Y:S01]  /*8740*/  ISETP.GE.U32.AND.EX P1, PT, R3, UR5, PT, P1 ;  /* 0x0000000503007c0c */ /* 0x000fe2000bf26110 */
[----:B------:R-:W-:Y:S01]  /*8750*/  IMAD.MOV.U32 R5, RZ, RZ, -0x1 ;  /* 0xffffffffff057424 */ /* 0x000fe200078e00ff */
[----:B------:R-:W-:-:S02]  /*8760*/  @P4 LOP3.LUT R12, R12, 0x1, R11, 0x78, !PT ;  /* 0x000000010c0c4812 */ /* 0x000fc400078e780b */
[----:B0-----:R-:W-:-:S09]  /*8770*/  PRMT R10, RZ, 0x7610, R10 ;  /* 0x00007610ff0a7816 */ /* 0x001fd2000000000a */
[----:B------:R-:W-:Y:S05]  /*8780*/  @P1 BRA `(.L_x_183) ;  /* 0x00000004004c1947 */ /* 0x000fea0003800000 */
[----:B------:R-:W0:Y:S01]  /*8790*/  S2R R18, SR_CTAID.X ;  /* 0x0000000000127919 */ /* 0x000e220000002500 */
[----:B------:R-:W-:Y:S01]  /*87a0*/  ULDC.64 UR4, c[0x0][0x628] ;  /* 0x00018a0000047ab9 */ /* 0x000fe20000000a00 */
[----:B------:R-:W1:Y:S01]  /*87b0*/  LDC R19, c[0x0][0x144] ;  /* 0x00005100ff137b82 */ /* 0x000e620000000800 */
[----:B------:R-:W-:Y:S01]  /*87c0*/  ISETP.NE.U32.AND P1, PT, RZ, UR4, PT ;  /* 0x00000004ff007c0c */ /* 0x000fe2000bf25070 */
[----:B------:R-:W2:Y:S01]  /*87d0*/  S2R R6, SR_CTAID.Y ;  /* 0x0000000000067919 */ /* 0x000ea20000002600 */
[----:B------:R-:W-:Y:S01]  /*87e0*/  ULDC UR7, c[0x0][0x630] ;  /* 0x00018c0000077ab9 */ /* 0x000fe20000000800 */
[----:B------:R-:W-:Y:S01]  /*87f0*/  ULDC UR8, c[0x0][0x150] ;  /* 0x0000540000087ab9 */ /* 0x000fe20000000800 */
[----:B------:R-:W-:Y:S01]  /*8800*/  ISETP.NE.AND.EX P1, PT, RZ, UR5, PT, P1 ;  /* 0x00000005ff007c0c */ /* 0x000fe2000bf25310 */
[----:B------:R-:W-:Y:S02]  /*8810*/  IMAD.MOV.U32 R4, RZ, RZ, R2 ;  /* 0x000000ffff047224 */ /* 0x000fe400078e0002 */
[----:B------:R-:W-:Y:S01]  /*8820*/  IMAD.MOV.U32 R5, RZ, RZ, R3 ;  /* 0x000000ffff057224 */ /* 0x000fe200078e0003 */
[----:B0-----:R-:W-:-:S09]  /*8830*/  I2FP.F32.U32 R20, R18 ;  /* 0x0000001200147245 */ /* 0x001fd20000201000 */
[----:B------:R-:W-:Y:S05]  /*8840*/  @!P1 BRA `(.L_x_184) ;  /* 0x0000000000289947 */ /* 0x000fea0003800000 */
[----:B------:R-:W-:Y:S02]  /*8850*/  ULDC UR6, c[0x0][0x634] ;  /* 0x00018d0000067ab9 */ /* 0x000fe40000000800 */
[----:B------:R-:W-:-:S05]  /*8860*/  IADD3 R5, P1, R2, UR6, RZ ;  /* 0x0000000602057c10 */ /* 0x000fca000ff3e0ff */
[----:B------:R-:W-:-:S04]  /*8870*/  IMAD.X R21, RZ, RZ, R3, P1 ;  /* 0x000000ffff157224 */ /* 0x000fc800008e0603 */
[----:B------:R-:W-:-:S04]  /*8880*/  IMAD.WIDE.U32 R10, R21, UR4, RZ ;  /* 0x00000004150a7c25 */ /* 0x000fc8000f8e00ff */
[----:B------:R-:W-:-:S04]  /*8890*/  IMAD.WIDE.U32 R10, P1, R5, UR5, R10 ;  /* 0x00000005050a7c25 */ /* 0x000fc8000f82000a */
[----:B------:R-:W-:-:S04]  /*88a0*/  IMAD.WIDE.U32 R4, R5, UR4, RZ ;  /* 0x0000000405047c25 */ /* 0x000fc8000f8e00ff */
[----:B------:R-:W-:Y:S01]  /*88b0*/  IMAD.MOV.U32 R4, RZ, RZ, R11 ;  /* 0x000000ffff047224 */ /* 0x000fe200078e000b */
[----:B------:R-:W-:Y:S01]  /*88c0*/  IADD3 RZ, P4, R5, R10, RZ ;  /* 0x0000000a05ff7210 */ /* 0x000fe20007f9e0ff */
[----:B------:R-:W-:-:S04]  /*88d0*/  IMAD.X R5, RZ, RZ, RZ, P1 ;  /* 0x000000ffff057224 */ /* 0x000fc800008e06ff */
[----:B------:R-:W-:-:S08]  /*88e0*/  IMAD.WIDE.U32.X R4, R21, UR5, R4, P4 ;  /* 0x0000000515047c25 */ /* 0x000fd0000a0e0404 */
.L_x_184:
[----:B------:R-:W-:Y:S01]  /*88f0*/  FMUL R20, R20, UR8 ;  /* 0x0000000814147c20 */ /* 0x000fe20008400000 */
[--C-:B------:R-:W-:Y:S01]  /*8900*/  SHF.R.U64 R16, R4, UR7, R5.reuse ;  /* 0x0000000704107c19 */ /* 0x100fe20008001205 */
[----:B------:R-:W-:Y:S01]  /*8910*/  ULDC.64 UR4, c[0x0][0x620] ;  /* 0x0001880000047ab9 */ /* 0x000fe20000000a00 */
[----:B------:R-:W-:Y:S01]  /*8920*/  SHF.R.U32.HI R4, RZ, UR7, R5 ;  /* 0x00000007ff047c19 */ /* 0x000fe20008011605 */
[----:B------:R-:W-:Y:S01]  /*8930*/  ULDC.64 UR6, c[0x0][0x640] ;  /* 0x0001900000067ab9 */ /* 0x000fe20000000a00 */
[----:B------:R-:W-:Y:S01]  /*8940*/  IADD3 R5, P1, RZ, -R16, RZ ;  /* 0x80000010ff057210 */ /* 0x000fe20007f3e0ff */
[----:B------:R-:W0:Y:S01]  /*8950*/  F2I.U32.TRUNC.NTZ R20, R20 ;  /* 0x0000001400147305 */ /* 0x000e22000020f000 */
[----:B------:R-:W3:Y:S03]  /*8960*/  LDC R21, c[0x0][0x148] ;  /* 0x00005200ff157b82 */ /* 0x000ee60000000800 */
[----:B------:R-:W-:Y:S01]  /*8970*/  IMAD.X R4, RZ, RZ, ~R4, P1 ;  /* 0x000000ffff047224 */ /* 0x000fe200008e0e04 */
[----:B------:R-:W-:-:S03]  /*8980*/  ISETP.NE.U32.AND P1, PT, RZ, UR6, PT ;  /* 0x00000006ff007c0c */ /* 0x000fc6000bf25070 */
[----:B------:R-:W-:Y:S01]  /*8990*/  IMAD R4, R4, UR4, RZ ;  /* 0x0000000404047c24 */ /* 0x000fe2000f8e02ff */
[----:B------:R-:W-:-:S03]  /*89a0*/  ISETP.NE.AND.EX P1, PT, RZ, UR7, PT, P1 ;  /* 0x00000007ff007c0c */ /* 0x000fc6000bf25310 */
[C---:B------:R-:W-:Y:S01]  /*89b0*/  IMAD R11, R5.reuse, UR5, R4 ;  /* 0x00000005050b7c24 */ /* 0x040fe2000f8e0204 */
[----:B------:R-:W-:Y:S01]  /*89c0*/  ULDC UR5, c[0x0][0x154] ;  /* 0x0000550000057ab9 */ /* 0x000fe20000000800 */
[----:B------:R-:W-:Y:S01]  /*89d0*/  IMAD.WIDE.U32 R4, R5, UR4, R2 ;  /* 0x0000000405047c25 */ /* 0x000fe2000f8e0002 */
[----:B------:R-:W-:-:S03]  /*89e0*/  ULDC UR4, c[0x0][0x618] ;  /* 0x0001860000047ab9 */ /* 0x000fc60000000800 */
[----:B0-----:R-:W-:Y:S02]  /*89f0*/  IMAD.MOV R10, RZ, RZ, -R20 ;  /* 0x000000ffff0a7224 */ /* 0x001fe400078e0a14 */
[----:B------:R-:W-:Y:S02]  /*8a00*/  IMAD.IADD R5, R5, 0x1, R11 ;  /* 0x0000000105057824 */ /* 0x000fe400078e020b */
[----:B-1----:R-:W-:Y:S01]  /*8a10*/  IMAD R18, R19, R10, R18 ;  /* 0x0000000a13127224 */ /* 0x002fe200078e0212 */
[----:B--2---:R-:W-:Y:S02]  /*8a20*/  I2FP.F32.U32 R10, R6 ;  /* 0x00000006000a7245 */ /* 0x004fe40000201000 */
[--C-:B------:R-:W-:Y:S02]  /*8a30*/  SHF.R.U64 R19, R4, UR4, R5.reuse ;  /* 0x0000000404137c19 */ /* 0x100fe40008001205 */
[----:B------:R-:W-:Y:S01]  /*8a40*/  SHF.R.U32.HI R4, RZ, UR4, R5 ;  /* 0x00000004ff047c19 */ /* 0x000fe20008011605 */
[----:B------:R-:W-:Y:S01]  /*8a50*/  FMUL R10, R10, UR5 ;  /* 0x000000050a0a7c20 */ /* 0x000fe20008400000 */
[----:B------:R-:W-:-:S02]  /*8a60*/  ULDC UR4, c[0x0][0x608] ;  /* 0x0001820000047ab9 */ /* 0x000fc40000000800 */
[--C-:B------:R-:W-:Y:S01]  /*8a70*/  SHF.R.U64 R22, R19, UR4, R4.reuse ;  /* 0x0000000413167c19 */ /* 0x100fe20008001204 */
[----:B------:R0:W1:Y:S01]  /*8a80*/  F2I.U32.TRUNC.NTZ R24, R10 ;  /* 0x0000000a00187305 */ /* 0x000062000020f000 */
[----:B------:R-:W-:Y:S01]  /*8a90*/  SHF.R.U32.HI R5, RZ, UR4, R4 ;  /* 0x00000004ff057c19 */ /* 0x000fe20008011604 */
[----:B------:R-:W-:-:S03]  /*8aa0*/  ULDC UR4, c[0x0][0x658] ;  /* 0x0001960000047ab9 */ /* 0x000fc60000000800 */
[--C-:B------:R-:W-:Y:S02]  /*8ab0*/  SHF.R.U64 R20, R22, UR4, R5.reuse ;  /* 0x0000000416147c19 */ /* 0x100fe40008001205 */
[----:B------:R-:W-:-:S03]  /*8ac0*/  SHF.R.U32.HI R23, RZ, UR4, R5 ;  /* 0x00000004ff177c19 */ /* 0x000fc60008011605 */
[----:B------:R-:W-:Y:S02]  /*8ad0*/  IMAD.MOV.U32 R4, RZ, RZ, R20 ;  /* 0x000000ffff047224 */ /* 0x000fe400078e0014 */
[----:B------:R-:W-:Y:S01]  /*8ae0*/  IMAD.MOV.U32 R5, RZ, RZ, R23 ;  /* 0x000000ffff057224 */ /* 0x000fe200078e0017 */
[----:B0-----:R-:W-:Y:S06]  /*8af0*/  @!P1 BRA `(.L_x_185) ;  /* 0x0000000000289947 */ /* 0x001fec0003800000 */
        /* <DEDUP_REMOVED lines=10> */
.L_x_185:
[----:B------:R-:W-:Y:S01]  /*8ba0*/  ULDC UR4, c[0x0][0x648] ;  /* 0x0001920000047ab9 */ /* 0x000fe20000000800 */
[----:B------:R-:W-:Y:S01]  /*8bb0*/  LOP3.LUT R22, R22, UR17, RZ, 0xc0, !PT ;  /* 0x0000001116167c12 */ /* 0x000fe2000f8ec0ff */
[----:B-1----:R-:W-:Y:S01]  /*8bc0*/  IMAD.MOV R24, RZ, RZ, -R24 ;  /* 0x000000ffff187224 */ /* 0x002fe200078e0a18 */
[----:B------:R-:W-:Y:S01]  /*8bd0*/  SHF.R.U64 R5, R4, UR4, R5 ;  /* 0x0000000404057c19 */ /* 0x000fe20008001205 */
[----:B------:R-:W-:Y:S01]  /*8be0*/  ULDC UR4, c[0x0][0x638] ;  /* 0x00018e0000047ab9 */ /* 0x000fe20000000800 */
[----:B------:R-:W-:Y:S01]  /*8bf0*/  LOP3.LUT R19, R19, UR16, RZ, 0xc0, !PT ;  /* 0x0000001013137c12 */ /* 0x000fe2000f8ec0ff */
[----:B---3--:R-:W-:Y:S01]  /*8c00*/  @P3 IMAD R18, R21, R24, R6 ;  /* 0x0000001815123224 */ /* 0x008fe200078e0206 */
[----:B------:R-:W-:Y:S01]  /*8c10*/  ULDC UR5, c[0x0][0x610] ;  /* 0x0001840000057ab9 */ /* 0x000fe20000000800 */
[----:B------:R-:W-:Y:S02]  /*8c20*/  IMAD.MOV R11, RZ, RZ, -R5 ;  /* 0x000000ffff0b7224 */ /* 0x000fe400078e0a05 */
[----:B------:R-:W-:-:S02]  /*8c30*/  IMAD R5, R5, UR18, R22 ;  /* 0x0000001205057c24 */ /* 0x000fc4000f8e0216 */
[----:B------:R-:W-:Y:S01]  /*8c40*/  IMAD R20, R11, UR4, R20 ;  /* 0x000000040b147c24 */ /* 0x000fe2000f8e0214 */
[----:B------:R-:W-:Y:S01]  /*8c50*/  ULDC UR4, c[0x0][0x600] ;  /* 0x0001800000047ab9 */ /* 0x000fe20000000800 */
[----:B------:R-:W-:Y:S02]  /*8c60*/  IMAD R18, R5, UR5, R18 ;  /* 0x0000000505127c24 */ /* 0x000fe4000f8e0212 */
[----:B------:R-:W-:Y:S02]  /*8c70*/  IMAD R11, R20, UR4, R19 ;  /* 0x00000004140b7c24 */ /* 0x000fe4000f8e0213 */
[----:B------:R-:W-:Y:S02]  /*8c80*/  IMAD.MOV.U32 R10, RZ, RZ, 0x1 ;  /* 0x00000001ff0a7424 */ /* 0x000fe400078e00ff */
[----:B------:R-:W-:Y:S01]  /*8c90*/  IMAD.MOV.U32 R4, RZ, RZ, R16 ;  /* 0x000000ffff047224 */ /* 0x000fe200078e0010 */
[----:B------:R-:W-:Y:S02]  /*8ca0*/  SEL R5, R11, R18, !P3 ;  /* 0x000000120b057207 */ /* 0x000fe40005800000 */
[----:B------:R-:W-:-:S07]  /*8cb0*/  SEL R6, R18, R11, !P3 ;  /* 0x0000000b12067207 */ /* 0x000fce0005800000 */
.L_x_183:
[----:B------:R-:W-:Y:S05]  /*8cc0*/  BSYNC B1 ;  /* 0x0000000000017941 */ /* 0x000fea0003800000 */
.L_x_182:
[----:B------:R-:W-:-:S13]  /*8cd0*/  LOP3.LUT P1, RZ, R10, 0xff, RZ, 0xc0, !PT ;  /* 0x000000ff0aff7812 */ /* 0x000fda000782c0ff */
[----:B------:R-:W-:Y:S05]  /*8ce0*/  @P1 BRA `(.L_x_186) ;  /* 0xfffffff400341947 */ /* 0x000fea000383ffff */
[----:B------:R-:W-:Y:S05]  /*8cf0*/  BSYNC B0 ;  /* 0x0000000000007941 */ /* 0x000fea0003800000 */
.L_x_174:
[----:B------:R-:W-:-:S03]  /*8d00*/  UMOV UR4, 0xffffffff ;  /* 0xffffffff00047882 */ /* 0x000fc60000000000 */
[----:B------:R-:W-:Y:S05]  /*8d10*/  BRA.DIV UR4, `(.L_x_187) ;  /* 0x0000000604707947 */ /* 0x000fea000b800000 */
[----:B------:R-:W-:-:S13]  /*8d20*/  ELECT P0, URZ, PT ;  /* 0x00000000003f782f */ /* 0x000fda0003800000 */
.L_x_204:
[----:B------:R-:W-:Y:S04]  /*8d30*/  BSSY B0, `(.L_x_188) ;  /* 0x0000034000007945 */ /* 0x000fe80003800000 */
[----:B------:R-:W-:Y:S05]  /*8d40*/  @!P0 BRA `(.L_x_189) ;  /* 0x0000000000c88947 */ /* 0x000fea0003800000 */
[----:B------:R-:W-:-:S04]  /*8d50*/  LOP3.LUT R7, R7, 0x2, RZ, 0xfc, !PT ;  /* 0x0000000207077812 */ /* 0x000fc800078efcff */
[----:B------:R-:W-:-:S13]  /*8d60*/  ISETP.NE.AND P0, PT, R7, 0x3, PT ;  /* 0x000000030700780c */ /* 0x000fda0003f05270 */
[----:B------:R-:W-:Y:S05]  /*8d70*/  @!P0 BRA `(.L_x_190) ;  /* 0x0000000000048947 */ /* 0x000fea0003800000 */
[----:B------:R-:W-:Y:S01]  /*8d80*/  BPT.TRAP 0x1 ;  /* 0x000000040000795c */ /* 0x000fe20000300000 */
.L_x_190:
[----:B------:R-:W0:Y:S01]  /*8d90*/  S2R R3, SR_CgaCtaId ;  /* 0x0000000000037919 */ /* 0x000e220000008800 */
[----:B------:R-:W-:Y:S02]  /*8da0*/  MOV R0, 0x400 ;  /* 0x0000040000007802 */ /* 0x000fe40000000f00 */
[----:B------:R-:W-:Y:S02]  /*8db0*/  SHF.L.U32 R2, R12, 0x1f, RZ ;  /* 0x0000001f0c027819 */ /* 0x000fe400000006ff */
[----:B0-----:R-:W-:-:S05]  /*8dc0*/  LEA R0, R3, R0, 0x18 ;  /* 0x0000000003007211 */ /* 0x001fca00078ec0ff */
[----:B------:R-:W-:-:S04]  /*8dd0*/  VIADD R0, R0, 0x28 ;  /* 0x0000002800007836 */ /* 0x000fc80000000000 */
[C---:B------:R-:W-:Y:S02]  /*8de0*/  IMAD R5, R13.reuse, 0x8, R0 ;  /* 0x000000080d057824 */ /* 0x040fe400078e0200 */
[----:B------:R-:W-:Y:S02]  /*8df0*/  VIADD R13, R13, 0x1 ;  /* 0x000000010d0d7836 */ /* 0x000fe40000000000 */
[----:B------:R-:W0:Y:S03]  /*8e00*/  SYNCS.PHASECHK.TRANS64.TRYWAIT P0, [R5+URZ], R2 ;  /* 0x00000002050075a7 */ /* 0x000e26000800017f */
[----:B------:R-:W-:-:S04]  /*8e10*/  ISETP.NE.AND P1, PT, R13, 0x5, PT ;  /* 0x000000050d00780c */ /* 0x000fc80003f25270 */
[----:B------:R-:W-:Y:S02]  /*8e20*/  SEL R3, RZ, 0x1, P1 ;  /* 0x00000001ff037807 */ /* 0x000fe40000800000 */
[----:B------:R-:W-:Y:S02]  /*8e30*/  SEL R13, R13, RZ, P1 ;  /* 0x000000ff0d0d7207 */ /* 0x000fe40000800000 */
[----:B------:R-:W-:-:S03]  /*8e40*/  LOP3.LUT R12, R12, R3, RZ, 0x3c, !PT ;  /* 0x000000030c0c7212 */ /* 0x000fc600078e3cff */
[----:B------:R-:W-:Y:S01]  /*8e50*/  IMAD R7, R13, 0x8, R0 ;  /* 0x000000080d077824 */ /* 0x000fe200078e0200 */
[----:B------:R-:W-:Y:S01]  /*8e60*/  SHF.L.U32 R4, R12, 0x1f, RZ ;  /* 0x0000001f0c047819 */ /* 0x000fe200000006ff */
[----:B0-----:R-:W-:Y:S06]  /*8e70*/  @!P0 BRA `(.L_x_191) ;  /* 0x00000004003c8947 */ /* 0x001fec0003800000 */
.L_x_205:
[----:B------:R-:W1:Y:S01]  /*8e80*/  SYNCS.PHASECHK.TRANS64.TRYWAIT P0, [R7+URZ], R4 ;  /* 0x00000004070075a7 */ /* 0x000e62000800017f */
[----:B0-----:R-:W-:-:S05]  /*8e90*/  VIADD R2, R13, 0x1 ;  /* 0x000000010d027836 */ /* 0x001fca0000000000 */
[----:B------:R-:W-:-:S04]  /*8ea0*/  ISETP.NE.AND P1, PT, R2, 0x5, PT ;  /* 0x000000050200780c */ /* 0x000fc80003f25270 */
[----:B------:R-:W-:Y:S02]  /*8eb0*/  SEL R3, RZ, 0x1, P1 ;  /* 0x00000001ff037807 */ /* 0x000fe40000800000 */
[----:B------:R-:W-:Y:S02]  /*8ec0*/  SEL R9, R2, RZ, P1 ;  /* 0x000000ff02097207 */ /* 0x000fe40000800000 */
[----:B------:R-:W-:-:S03]  /*8ed0*/  LOP3.LUT R12, R12, R3, RZ, 0x3c, !PT ;  /* 0x000000030c0c7212 */ /* 0x000fc600078e3cff */
[----:B------:R-:W-:Y:S01]  /*8ee0*/  IMAD R8, R9, 0x8, R0 ;  /* 0x0000000809087824 */ /* 0x000fe200078e0200 */
[----:B------:R-:W-:Y:S01]  /*8ef0*/  SHF.L.U32 R5, R12, 0x1f, RZ ;  /* 0x0000001f0c057819 */ /* 0x000fe200000006ff */
[----:B-1----:R-:W-:Y:S06]  /*8f00*/  @!P0 BRA `(.L_x_192) ;  /* 0x00000004002c8947 */ /* 0x002fec0003800000 */
.L_x_206:
[----:B------:R-:W1:Y:S01]  /*8f10*/  SYNCS.PHASECHK.TRANS64.TRYWAIT P0, [R8+URZ], R5 ;  /* 0x00000005080075a7 */ /* 0x000e62000800017f */
[----:B------:R-:W-:-:S05]  /*8f20*/  VIADD R2, R9, 0x1 ;  /* 0x0000000109027836 */ /* 0x000fca0000000000 */
[----:B------:R-:W-:-:S04]  /*8f30*/  ISETP.NE.AND P1, PT, R2, 0x5, PT ;  /* 0x000000050200780c */ /* 0x000fc80003f25270 */
[----:B------:R-:W-:Y:S02]  /*8f40*/  SEL R3, RZ, 0x1, P1 ;  /* 0x00000001ff037807 */ /* 0x000fe40000800000 */
[----:B0-----:R-:W-:Y:S02]  /*8f50*/  SEL R7, R2, RZ, P1 ;  /* 0x000000ff02077207 */ /* 0x001fe40000800000 */
[----:B------:R-:W-:-:S03]  /*8f60*/  LOP3.LUT R9, R12, R3, RZ, 0x3c, !PT ;  /* 0x000000030c097212 */ /* 0x000fc600078e3cff */
[----:B------:R-:W-:Y:S01]  /*8f70*/  IMAD R11, R7, 0x8, R0 ;  /* 0x00000008070b7824 */ /* 0x000fe200078e0200 */
[----:B------:R-:W-:Y:S01]  /*8f80*/  SHF.L.U32 R6, R9, 0x1f, RZ ;  /* 0x0000001f09067819 */ /* 0x000fe200000006ff */
[----:B-1----:R-:W-:Y:S06]  /*8f90*/  @!P0 BRA `(.L_x_193) ;  /* 0x00000004001c8947 */ /* 0x002fec0003800000 */
.L_x_207:
[----:B------:R-:W1:Y:S01]  /*8fa0*/  SYNCS.PHASECHK.TRANS64.TRYWAIT P0, [R11+URZ], R6 ;  /* 0x000000060b0075a7 */ /* 0x000e62000800017f */
[----:B------:R-:W-:-:S05]  /*8fb0*/  VIADD R2, R7, 0x1 ;  /* 0x0000000107027836 */ /* 0x000fca0000000000 */
[----:B------:R-:W-:-:S04]  /*8fc0*/  ISETP.NE.AND P1, PT, R2, 0x5, PT ;  /* 0x000000050200780c */ /* 0x000fc80003f25270 */
[----:B------:R-:W-:Y:S02]  /*8fd0*/  SEL R4, RZ, 0x1, P1 ;  /* 0x00000001ff047807 */ /* 0x000fe40000800000 */
[----:B------:R-:W-:Y:S02]  /*8fe0*/  SEL R3, R2, RZ, P1 ;  /* 0x000000ff02037207 */ /* 0x000fe40000800000 */
[----:B------:R-:W-:Y:S01]  /*8ff0*/  LOP3.LUT R4, R9, R4, RZ, 0x3c, !PT ;  /* 0x0000000409047212 */ /* 0x000fe200078e3cff */
[----:B-1----:R-:W-:Y:S06]  /*9000*/  @!P0 BRA `(.L_x_194) ;  /* 0x0000000400148947 */ /* 0x002fec0003800000 */
.L_x_208:
[----:B------:R-:W-:Y:S01]  /*9010*/  IMAD R3, R3, 0x8, R0 ;  /* 0x0000000803037824 */ /* 0x000fe200078e0200 */
[----:B------:R-:W-:-:S07]  /*9020*/  SHF.L.U32 R0, R4, 0x1f, RZ ;  /* 0x0000001f04007819 */ /* 0x000fce00000006ff */
.L_x_195:
[----:B--2---:R2:W3:Y:S02]  /*9030*/  SYNCS.PHASECHK.TRANS64.TRYWAIT P0, [R3+URZ], R0 ;  /* 0x00000000030075a7 */ /* 0x0044e4000800017f */
[----:B---3--:R-:W-:Y:S05]  /*9040*/  @!P0 NANOSLEEP.SYNCS 0x989680 ;  /* 0x009896800000895d */ /* 0x008fea0003900000 */
[----:B------:R-:W3:Y:S02]  /*9050*/  @!P0 SYNCS.PHASECHK.TRANS64 P0, [R3+URZ], R0 ;  /* 0x00000000030085a7 */ /* 0x000ee4000800007f */
[----:B---3--:R-:W-:Y:S05]  /*9060*/  @!P0 BRA `(.L_x_195) ;  /* 0xfffffffc00f08947 */ /* 0x008fea000383ffff */
.L_x_189:
[----:B------:R-:W-:Y:S05]  /*9070*/  BSYNC B0 ;  /* 0x0000000000007941 */ /* 0x000fea0003800000 */
.L_x_188:
[----:B------:R-:W-:Y:S05]  /*9080*/  EXIT ;  /* 0x000000000000794d */ /* 0x000fea0003800000 */
.L_x_19:
[----:B0-----:R-:W-:-:S04]  /*9090*/  IMAD.U32 R18, RZ, RZ, UR15 ;  /* 0x0000000fff127e24 */ /* 0x001fc8000f8e00ff */
[----:B------:R0:W1:Y:S03]  /*90a0*/  SYNCS.PHASECHK.TRANS64.TRYWAIT P1, [R18+URZ+-0x8], R17 ;  /* 0xfffff811120075a7 */ /* 0x000066000802017f */
[----:B-1----:R-:W-:Y:S05]  /*90b0*/  @!P1 NANOSLEEP.SYNCS 0x989680 ;  /* 0x009896800000995d */ /* 0x002fea0003900000 */
[----:B------:R-:W1:Y:S02]  /*90c0*/  @!P1 SYNCS.PHASECHK.TRANS64 P1, [R18+URZ+-0x8], R17 ;  /* 0xfffff811120095a7 */ /* 0x000e64000802007f */
[----:B-1----:R-:W-:Y:S05]  /*90d0*/  @!P1 BRA `(.L_x_19) ;  /* 0xfffffffc00ec9947 */ /* 0x002fea000383ffff */
[----:B------:R-:W-:Y:S05]  /*90e0*/  BRA `(.L_x_196) ;  /* 0xffffff8400507947 */ /* 0x000fea000383ffff */
.L_x_24:
[----:B-1----:R-:W-:-:S04]  /*90f0*/  IMAD.U32 R18, RZ, RZ, UR6 ;  /* 0x00000006ff127e24 */ /* 0x002fc8000f8e00ff */
[----:B------:R1:W4:Y:S03]  /*9100*/  SYNCS.PHASECHK.TRANS64.TRYWAIT P1, [R18+URZ], R17 ;  /* 0x00000011120075a7 */ /* 0x000326000802017f */
[----:B----4-:R-:W-:Y:S05]  /*9110*/  @!P1 NANOSLEEP.SYNCS 0x989680 ;  /* 0x009896800000995d */ /* 0x010fea0003900000 */
[----:B------:R-:W4:Y:S02]  /*9120*/  @!P1 SYNCS.PHASECHK.TRANS64 P1, [R18+URZ], R17 ;  /* 0x00000011120095a7 */ /* 0x000f24000802007f */
[----:B----4-:R-:W-:Y:S05]  /*9130*/  @!P1 BRA `(.L_x_24) ;  /* 0xfffffffc00ec9947 */ /* 0x010fea000383ffff */
[----:B------:R-:W-:Y:S05]  /*9140*/  BRA `(.L_x_23) ;  /* 0xffffff88007c7947 */ /* 0x000fea000383ffff */
.L_x_30:
[----:B-1----:R-:W-:-:S04]  /*9150*/  IMAD.U32 R21, RZ, RZ, UR9 ;  /* 0x00000009ff157e24 */ /* 0x002fc8000f8e00ff */
[----:B------:R1:W4:Y:S03]  /*9160*/  SYNCS.PHASECHK.TRANS64.TRYWAIT P1, [R21+URZ], R20 ;  /* 0x00000014150075a7 */ /* 0x000326000802017f */
[----:B----4-:R-:W-:Y:S05]  /*9170*/  @!P1 NANOSLEEP.SYNCS 0x989680 ;  /* 0x009896800000995d */ /* 0x010fea0003900000 */
[----:B------:R-:W4:Y:S02]  /*9180*/  @!P1 SYNCS.PHASECHK.TRANS64 P1, [R21+URZ], R20 ;  /* 0x00000014150095a7 */ /* 0x000f24000802007f */
[----:B----4-:R-:W-:Y:S05]  /*9190*/  @!P1 BRA `(.L_x_30) ;  /* 0xfffffffc00ec9947 */ /* 0x010fea000383ffff */
[----:B------:R-:W-:Y:S05]  /*91a0*/  BRA `(.L_x_29) ;  /* 0xffffff9000a07947 */ /* 0x000fea000383ffff */
.L_x_38:
[----:B01--4-:R-:W-:-:S04]  /*91b0*/  IMAD.U32 R19, RZ, RZ, UR15 ;  /* 0x0000000fff137e24 */ /* 0x013fc8000f8e00ff */
[----:B------:R0:W1:Y:S03]  /*91c0*/  SYNCS.PHASECHK.TRANS64.TRYWAIT P1, [R19+URZ+0x8], R18 ;  /* 0x00000812130075a7 */ /* 0x000066000802017f */
[----:B-1----:R-:W-:Y:S05]  /*91d0*/  @!P1 NANOSLEEP.SYNCS 0x989680 ;  /* 0x009896800000995d */ /* 0x002fea0003900000 */
[----:B------:R-:W1:Y:S02]  /*91e0*/  @!P1 SYNCS.PHASECHK.TRANS64 P1, [R19+URZ+0x8], R18 ;  /* 0x00000812130095a7 */ /* 0x000e64000802007f */
[----:B-1----:R-:W-:Y:S05]  /*91f0*/  @!P1 BRA `(.L_x_38) ;  /* 0xfffffffc00ec9947 */ /* 0x002fea000383ffff */
[----:B------:R-:W-:Y:S05]  /*9200*/  BRA `(.L_x_197) ;  /* 0xffffff9c00f07947 */ /* 0x000fea000383ffff */
.L_x_175:
[----:B------:R-:W-:Y:S01]  /*9210*/  BSSY B1, `(.L_x_198) ;  /* 0x0000006000017945 */ /* 0x000fe20003800000 */
[----:B------:R-:W-:-:S07]  /*9220*/  IMAD.MOV.U32 R10, RZ, RZ, -0x1 ;  /* 0xffffffffff0a7424 */ /* 0x000fce00078e00ff */
[----:B------:R-:W-:Y:S05]  /*9230*/  WARPSYNC.COLLECTIVE R10, `(.L_x_199) ;  /* 0x000000000a0c7348 */ /* 0x000fea0003c00000 */
[----:B------:R-:W-:Y:S02]  /*9240*/  ELECT P1, UR62, PT ;  /* 0x00000000003e782f */ /* 0x000fe40003820000 */
[----:B------:R-:W-:Y:S01]  /*9250*/  MOV R10, UR62 ;  /* 0x0000003e000a7c02 */ /* 0x000fe20008000f00 */
[----:B------:R-:W-:Y:S10]  /*9260*/  ENDCOLLECTIVE ;  /* 0x000000000000791b */ /* 0x000ff40003800000 */
.L_x_199:
[----:B------:R-:W-:Y:S05]  /*9270*/  BSYNC B1 ;  /* 0x0000000000017941 */ /* 0x000fea0003800000 */
.L_x_198:
[----:B------:R-:W-:Y:S05]  /*9280*/  BRA `(.L_x_200) ;  /* 0xffffffec00d87947 */ /* 0x000fea000383ffff */
.L_x_178:
[----:B0-----:R0:W1:Y:S02]  /*9290*/  SYNCS.PHASECHK.TRANS64.TRYWAIT P1, [R19+URZ+0x28], R10 ;  /* 0x0000280a130075a7 */ /* 0x001064000802017f */
[----:B-1----:R-:W-:Y:S05]  /*92a0*/  @!P1 NANOSLEEP.SYNCS 0x989680 ;  /* 0x009896800000995d */ /* 0x002fea0003900000 */
[----:B------:R-:W1:Y:S02]  /*92b0*/  @!P1 SYNCS.PHASECHK.TRANS64 P1, [R19+URZ+0x28], R10 ;  /* 0x0000280a130095a7 */ /* 0x000e64000802007f */
[----:B-1----:R-:W-:Y:S05]  /*92c0*/  @!P1 BRA `(.L_x_178) ;  /* 0xfffffffc00f09947 */ /* 0x002fea000383ffff */
[----:B------:R-:W-:Y:S05]  /*92d0*/  BRA `(.L_x_201) ;  /* 0xfffffff000147947 */ /* 0x000fea000383ffff */
.L_x_187:
[----:B------:R-:W-:Y:S01]  /*92e0*/  BSSY B0, `(.L_x_202) ;  /* 0x0000006000007945 */ /* 0x000fe20003800000 */
[----:B------:R-:W-:-:S07]  /*92f0*/  IMAD.MOV.U32 R10, RZ, RZ, -0x1 ;  /* 0xffffffffff0a7424 */ /* 0x000fce00078e00ff */
[----:B------:R-:W-:Y:S05]  /*9300*/  WARPSYNC.COLLECTIVE R10, `(.L_x_203) ;  /* 0x000000000a0c7348 */ /* 0x000fea0003c00000 */
[----:B------:R-:W-:Y:S02]  /*9310*/  ELECT P1, UR62, PT ;  /* 0x00000000003e782f */ /* 0x000fe40003820000 */
[----:B------:R-:W-:Y:S01]  /*9320*/  MOV R10, UR62 ;  /* 0x0000003e000a7c02 */ /* 0x000fe20008000f00 */
[----:B------:R-:W-:Y:S10]  /*9330*/  ENDCOLLECTIVE ;  /* 0x000000000000791b */ /* 0x000ff40003800000 */
.L_x_203:
[----:B------:R-:W-:Y:S05]  /*9340*/  BSYNC B0 ;  /* 0x0000000000007941 */ /* 0x000fea0003800000 */
.L_x_202:
[----:B------:R-:W-:Y:S01]  /*9350*/  PLOP3.LUT P0, PT, P1, PT, PT, 0x80, 0x0 ;  /* 0x000000000000781c */ /* 0x000fe20000f0f070 */
[----:B------:R-:W-:-:S12]  /*9360*/  BRA `(.L_x_204) ;  /* 0xfffffff800707947 */ /* 0x000fd8000383ffff */
.L_x_191:
[----:B0-----:R0:W1:Y:S02]  /*9370*/  SYNCS.PHASECHK.TRANS64.TRYWAIT P0, [R5+URZ], R2 ;  /* 0x00000002050075a7 */ /* 0x001064000800017f */
[----:B-1----:R-:W-:Y:S05]  /*9380*/  @!P0 NANOSLEEP.SYNCS 0x989680 ;  /* 0x009896800000895d */ /* 0x002fea0003900000 */
[----:B------:R-:W1:Y:S02]  /*9390*/  @!P0 SYNCS.PHASECHK.TRANS64 P0, [R5+URZ], R2 ;  /* 0x00000002050085a7 */ /* 0x000e64000800007f */
[----:B-1----:R-:W-:Y:S05]  /*93a0*/  @!P0 BRA `(.L_x_191) ;  /* 0xfffffffc00f08947 */ /* 0x002fea000383ffff */
[----:B------:R-:W-:Y:S05]  /*93b0*/  BRA `(.L_x_205) ;  /* 0xfffffff800b07947 */ /* 0x000fea000383ffff */
.L_x_192:
[----:B0-----:R0:W1:Y:S02]  /*93c0*/  SYNCS.PHASECHK.TRANS64.TRYWAIT P0, [R7+URZ], R4 ;  /* 0x00000004070075a7 */ /* 0x001064000800017f */
[----:B-1----:R-:W-:Y:S05]  /*93d0*/  @!P0 NANOSLEEP.SYNCS 0x989680 ;  /* 0x009896800000895d */ /* 0x002fea0003900000 */
[----:B------:R-:W1:Y:S02]  /*93e0*/  @!P0 SYNCS.PHASECHK.TRANS64 P0, [R7+URZ], R4 ;  /* 0x00000004070085a7 */ /* 0x000e64000800007f */
[----:B-1----:R-:W-:Y:S05]  /*93f0*/  @!P0 BRA `(.L_x_192) ;  /* 0xfffffffc00f08947 */ /* 0x002fea000383ffff */
[----:B------:R-:W-:Y:S05]  /*9400*/  BRA `(.L_x_206) ;  /* 0xfffffff800c07947 */ /* 0x000fea000383ffff */
.L_x_193:
[----:B0-----:R0:W1:Y:S02]  /*9410*/  SYNCS.PHASECHK.TRANS64.TRYWAIT P0, [R8+URZ], R5 ;  /* 0x00000005080075a7 */ /* 0x001064000800017f */
[----:B-1----:R-:W-:Y:S05]  /*9420*/  @!P0 NANOSLEEP.SYNCS 0x989680 ;  /* 0x009896800000895d */ /* 0x002fea0003900000 */
[----:B------:R-:W1:Y:S02]  /*9430*/  @!P0 SYNCS.PHASECHK.TRANS64 P0, [R8+URZ], R5 ;  /* 0x00000005080085a7 */ /* 0x000e64000800007f */
[----:B-1----:R-:W-:Y:S05]  /*9440*/  @!P0 BRA `(.L_x_193) ;  /* 0xfffffffc00f08947 */ /* 0x002fea000383ffff */
[----:B------:R-:W-:Y:S05]  /*9450*/  BRA `(.L_x_207) ;  /* 0xfffffff800d07947 */ /* 0x000fea000383ffff */
.L_x_194:
[----:B-1----:R1:W2:Y:S02]  /*9460*/  SYNCS.PHASECHK.TRANS64.TRYWAIT P0, [R11+URZ], R6 ;  /* 0x000000060b0075a7 */ /* 0x0022a4000800017f */
[----:B--2---:R-:W-:Y:S05]  /*9470*/  @!P0 NANOSLEEP.SYNCS 0x989680 ;  /* 0x009896800000895d */ /* 0x004fea0003900000 */
[----:B------:R-:W2:Y:S02]  /*9480*/  @!P0 SYNCS.PHASECHK.TRANS64 P0, [R11+URZ], R6 ;  /* 0x000000060b0085a7 */ /* 0x000ea4000800007f */
[----:B--2---:R-:W-:Y:S05]  /*9490*/  @!P0 BRA `(.L_x_194) ;  /* 0xfffffffc00f08947 */ /* 0x004fea000383ffff */
[----:B------:R-:W-:Y:S05]  /*94a0*/  BRA `(.L_x_208) ;  /* 0xfffffff800d87947 */ /* 0x000fea000383ffff */
.L_x_209:
[----:B------:R-:W-:-:S00]  /*94b0*/  BRA `(.L_x_209) ;  /* 0xfffffffc00fc7947 */ /* 0x000fc0000383ffff */
[----:B------:R-:W-:-:S00]  /*94c0*/  NOP ;  /* 0x0000000000007918 */ /* 0x000fc00000000000 */
        /* <DEDUP_REMOVED lines=11> */
.L_x_210:


//--------------------- .nv.shared._ZN7cutlass13device_kernelINS_4gemm6kernel13GemmUniversalIN4cute5tupleIJiiiiEEENS1_10collective13CollectiveMmaINS1_37MainloopSm90TmaGmmaWarpSpecializedFP8ILi5ENS5_IJNS4_1CILi1EEENSA_ILi2EEESB_EEENS1_32KernelTmaWarpSpecializedPingpongEEENS5_IJNSA_ILi64EEENSA_ILi128EEENSA_ILi32EEEEEENS_12float_e4m3_tENS5_IJlSB_lEEESK_SL_NS4_8TiledMMAINS4_8MMA_AtomIJNS4_4SM904GMMA31MMA_64x128x32_F32E4M3E4M3_SS_TNILNSP_7ScaleInE1ELSR_1EEEEEENS4_6LayoutINS5_IJSB_SB_SB_EEENS5_IJNSA_ILi0EEESW_SW_EEEEENS5_IJNS4_10UnderscoreESZ_SZ_EEEEENS4_23SM90_TMA_LOAD_MULTICASTENS4_14ComposedLayoutINS4_7SwizzleILi1ELi4ELi3EEENS4_18smem_ptr_flag_bitsILi8EEENSU_INS5_IJNSA_ILi8EEESI_EEENS5_IJSI_SB_EEEEEEEvNS4_8identityENS4_13SM90_TMA_LOADES1C_vS1D_EENS_8epilogue10collective6detail29Sm90TmaWarpSpecializedAdapterINS1H_15DefaultEpilogueISK_SL_SL_NS1G_6thread17LinearCombinationISK_Li1EffLNS1L_9ScaleType4KindE0ELNS_15FloatRoundStyleE2ESK_EENS1_15EpilogueDefaultEEEEEvvEEEEvNT_6ParamsE --------------------------
	.section	.nv.shared._ZN7cutlass13device_kernelINS_4gemm6kernel13GemmUniversalIN4cute5tupleIJiiiiEEENS1_10collective13CollectiveMmaINS1_37MainloopSm90TmaGmmaWarpSpecializedFP8ILi5ENS5_IJNS4_1CILi1EEENSA_ILi2EEESB_EEENS1_32KernelTmaWarpSpecializedPingpongEEENS5_IJNSA_ILi64EEENSA_ILi128EEENSA_ILi32EEEEEENS_12float_e4m3_tENS5_IJlSB_lEEESK_SL_NS4_8TiledMMAINS4_8MMA_AtomIJNS4_4SM904GMMA31MMA_64x128x32_F32E4M3E4M3_SS_TNILNSP_7ScaleInE1ELSR_1EEEEEENS4_6LayoutINS5_IJSB_SB_SB_EEENS5_IJNSA_ILi0EEESW_SW_EEEEENS5_IJNS4_10UnderscoreESZ_SZ_EEEEENS4_23SM90_TMA_LOAD_MULTICASTENS4_14ComposedLayoutINS4_7SwizzleILi1ELi4ELi3EEENS4_18smem_ptr_flag_bitsILi8EEENSU_INS5_IJNSA_ILi8EEESI_EEENS5_IJSI_SB_EEEEEEEvNS4_8identityENS4_13SM90_TMA_LOADES1C_vS1D_EENS_8epilogue10collective6detail29Sm90TmaWarpSpecializedAdapterINS1H_15DefaultEpilogueISK_SL_SL_NS1G_6thread17LinearCombinationISK_Li1EffLNS1L_9ScaleType4KindE0ELNS_15FloatRoundStyleE2ESK_EENS1_15EpilogueDefaultEEEEEvvEEEEvNT_6ParamsE,"aw",@nobits
	.sectionflags	@""
	.align	16
	.zero		1024


//--------------------- .nv.shared.reserved.0     --------------------------
	.section	.nv.shared.reserved.0,"aw",@nobits
	.weak		__nv_reservedSMEM_offset_0_alias
	.size		__nv_reservedSMEM_offset_0_alias, 0, 0
	.other		__nv_reservedSMEM_offset_0_alias,@"STO_CUDA_RESERVED_SHARED STV_DEFAULT"
__nv_reservedSMEM_offset_0_alias:
	.zero		0


//--------------------- .nv.global                --------------------------
	.section	.nv.global,"aw",@nobits
.nv.global:
	.type		_ZN39_INTERNAL_eae1e98f_4_k_cu_1f93fe7f_30894cute1_E,@object
	.size		_ZN39_INTERNAL_eae1e98f_4_k_cu_1f93fe7f_30894cute1_E,(_ZN39_INTERNAL_eae1e98f_4_k_cu_1f93fe7f_30894cuda3std3__45__cpo6cbeginE - _ZN39_INTERNAL_eae1e98f_4_k_cu_1f93fe7f_30894cute1_E)
_ZN39_INTERNAL_eae1e98f_4_k_cu_1f93fe7f_30894cute1_E:
	.zero		1
	.type		_ZN39_INTERNAL_eae1e98f_4_k_cu_1f93fe7f_30894cuda3std3__45__cpo6cbeginE,@object
	.size		_ZN39_INTERNAL_eae1e98f_4_k_cu_1f93fe7f_30894cuda3std3__45__cpo6cbeginE,(_ZN39_INTERNAL_eae1e98f_4_k_cu_1f93fe7f_30894cuda3std3__48in_placeE - _ZN39_INTERNAL_eae1e98f_4_k_cu_1f93fe7f_30894cuda3std3__45__cpo6cbeginE)
_ZN39_INTERNAL_eae1e98f_4_k_cu_1f93fe7f_30894cuda3std3__45__cpo6cbeginE:
	.zero		1
	.type		_ZN39_INTERNAL_eae1e98f_4_k_cu_1f93fe7f_30894cuda3std3__48in_placeE,@object
	.size		_ZN39_INTERNAL_eae1e98f_4_k_cu_1f93fe7f_30894cuda3std3__48in_placeE,(_ZN39_INTERNAL_eae1e98f_4_k_cu_1f93fe7f_30894cuda3std6ranges3__45__cpo9iter_moveE - _ZN39_INTERNAL_eae1e98f_4_k_cu_1f93fe7f_30894cuda3std3__48in_placeE)
_ZN39_INTERNAL_eae1e98f_4_k_cu_1f93fe7f_30894cuda3std3__48in_placeE:
	.zero		1
	.type		_ZN39_INTERNAL_eae1e98f_4_k_cu_1f93fe7f_30894cuda3std6ranges3__45__cpo9iter_moveE,@object
	.size		_ZN39_INTERNAL_eae1e98f_4_k_cu_1f93fe7f_30894cuda3std6ranges3__45__cpo9iter_moveE,(_ZN39_INTERNAL_eae1e98f_4_k_cu_1f93fe7f_30894cuda3std3__45__cpo5beginE - _ZN39_INTERNAL_eae1e98f_4_k_cu_1f93fe7f_30894cuda3std6ranges3__45__cpo9iter_moveE)
_ZN39_INTERNAL_eae1e98f_4_k_cu_1f93fe7f_30894cuda3std6ranges3__45__cpo9iter_moveE:
	.zero		1
	.type		_ZN39_INTERNAL_eae1e98f_4_k_cu_1f93fe7f_30894cuda3std3__45__cpo5beginE,@object
	.size		_ZN39_INTERNAL_eae1e98f_4_k_cu_1f93fe7f_30894cuda3std3__45__cpo5beginE,(_ZN39_INTERNAL_eae1e98f_4_k_cu_1f93fe7f_30894cuda3std3__441_GLOBAL__N__eae1e98f_4_k_cu_1f93fe7f_30896ignoreE - _ZN39_INTERNAL_eae1e98f_4_k_cu_1f93fe7f_30894cuda3std3__45__cpo5beginE)
_ZN39_INTERNAL_eae1e98f_4_k_cu_1f93fe7f_30894cuda3std3__45__cpo5beginE:
	.zero		1
	.type		_ZN39_INTERNAL_eae1e98f_4_k_cu_1f93fe7f_30894cuda3std3__441_GLOBAL__N__eae1e98f_4_k_cu_1f93fe7f_30896ignoreE,@object
	.size		_ZN39_INTERNAL_eae1e98f_4_k_cu_1f93fe7f_30894cuda3std3__441_GLOBAL__N__eae1e98f_4_k_cu_1f93fe7f_30896ignoreE,(_ZN39_INTERNAL_eae1e98f_4_k_cu_1f93fe7f_30894cute7productE - _ZN39_INTERNAL_eae1e98f_4_k_cu_1f93fe7f_30894cuda3std3__441_GLOBAL__N__eae1e98f_4_k_cu_1f93fe7f_30896ignoreE)
_ZN39_INTERNAL_eae1e98f_4_k_cu_1f93fe7f_30894cuda3std3__441_GLOBAL__N__eae1e98f_4_k_cu_1f93fe7f_30896ignoreE:
	.zero		1
	.type		_ZN39_INTERNAL_eae1e98f_4_k_cu_1f93fe7f_30894cute7productE,@object
	.size		_ZN39_INTERNAL_eae1e98f_4_k_cu_1f93fe7f_30894cute7productE,(_ZN39_INTERNAL_eae1e98f_4_k_cu_1f93fe7f_30894cuda3std3__45__cpo3endE - _ZN39_INTERNAL_eae1e98f_4_k_cu_1f93fe7f_30894cute7productE)
_ZN39_INTERNAL_eae1e98f_4_k_cu_1f93fe7f_30894cute7productE:
	.zero		1
	.type		_ZN39_INTERNAL_eae1e98f_4_k_cu_1f93fe7f_30894cuda3std3__45__cpo3endE,@object
	.size		_ZN39_INTERNAL_eae1e98f_4_k_cu_1f93fe7f_30894cuda3std3__45__cpo3endE,(_ZN39_INTERNAL_eae1e98f_4_k_cu_1f93fe7f_30894cuda3std3__419piecewise_constructE - _ZN39_INTERNAL_eae1e98f_4_k_cu_1f93fe7f_30894cuda3std3__45__cpo3endE)
_ZN39_INTERNAL_eae1e98f_4_k_cu_1f93fe7f_30894cuda3std3__45__cpo3endE:
	.zero		1
	.type		_ZN39_INTERNAL_eae1e98f_4_k_cu_1f93fe7f_30894cuda3std3__419piecewise_constructE,@object
	.size		_ZN39_INTERNAL_eae1e98f_4_k_cu_1f93fe7f_30894cuda3std3__419piecewise_constructE,(_ZN39_INTERNAL_eae1e98f_4_k_cu_1f93fe7f_30894cuda3std3__45__cpo4cendE - _ZN39_INTERNAL_eae1e98f_4_k_cu_1f93fe7f_30894cuda3std3__419piecewise_constructE)
_ZN39_INTERNAL_eae1e98f_4_k_cu_1f93fe7f_30894cuda3std3__419piecewise_constructE:
	.zero		1
	.type		_ZN39_INTERNAL_eae1e98f_4_k_cu_1f93fe7f_30894cuda3std3__45__cpo4cendE,@object
	.size		_ZN39_INTERNAL_eae1e98f_4_k_cu_1f93fe7f_30894cuda3std3__45__cpo4cendE,(_ZN39_INTERNAL_eae1e98f_4_k_cu_1f93fe7f_30894cuda3std6ranges3__45__cpo4swapE - _ZN39_INTERNAL_eae1e98f_4_k_cu_1f93fe7f_30894cuda3std3__45__cpo4cendE)
_ZN39_INTERNAL_eae1e98f_4_k_cu_1f93fe7f_30894cuda3std3__45__cpo4cendE:
	.zero		1
	.type		_ZN39_INTERNAL_eae1e98f_4_k_cu_1f93fe7f_30894cuda3std6ranges3__45__cpo4swapE,@object
	.size		_ZN39_INTERNAL_eae1e98f_4_k_cu_1f93fe7f_30894cuda3std6ranges3__45__cpo4swapE,(.L_7 - _ZN39_INTERNAL_eae1e98f_4_k_cu_1f93fe7f_30894cuda3std6ranges3__45__cpo4swapE)
_ZN39_INTERNAL_eae1e98f_4_k_cu_1f93fe7f_30894cuda3std6ranges3__45__cpo4swapE:
	.zero		1
.L_7:


//--------------------- .nv.constant0._ZN7cutlass13device_kernelINS_4gemm6kernel13GemmUniversalIN4cute5tupleIJiiiiEEENS1_10collective13CollectiveMmaINS1_37MainloopSm90TmaGmmaWarpSpecializedFP8ILi5ENS5_IJNS4_1CILi1EEENSA_ILi2EEESB_EEENS1_32KernelTmaWarpSpecializedPingpongEEENS5_IJNSA_ILi64EEENSA_ILi128EEENSA_ILi32EEEEEENS_12float_e4m3_tENS5_IJlSB_lEEESK_SL_NS4_8TiledMMAINS4_8MMA_AtomIJNS4_4SM904GMMA31MMA_64x128x32_F32E4M3E4M3_SS_TNILNSP_7ScaleInE1ELSR_1EEEEEENS4_6LayoutINS5_IJSB_SB_SB_EEENS5_IJNSA_ILi0EEESW_SW_EEEEENS5_IJNS4_10UnderscoreESZ_SZ_EEEEENS4_23SM90_TMA_LOAD_MULTICASTENS4_14ComposedLayoutINS4_7SwizzleILi1ELi4ELi3EEENS4_18smem_ptr_flag_bitsILi8EEENSU_INS5_IJNSA_ILi8EEESI_EEENS5_IJSI_SB_EEEEEEEvNS4_8identityENS4_13SM90_TMA_LOADES1C_vS1D_EENS_8epilogue10collective6detail29Sm90TmaWarpSpecializedAdapterINS1H_15DefaultEpilogueISK_SL_SL_NS1G_6thread17LinearCombinationISK_Li1EffLNS1L_9ScaleType4KindE0ELNS_15FloatRoundStyleE2ESK_EENS1_15EpilogueDefaultEEEEEvvEEEEvNT_6ParamsE --------------------------
	.section	.nv.constant0._ZN7cutlass13device_kernelINS_4gemm6kernel13GemmUniversalIN4cute5tupleIJiiiiEEENS1_10collective13CollectiveMmaINS1_37MainloopSm90TmaGmmaWarpSpecializedFP8ILi5ENS5_IJNS4_1CILi1EEENSA_ILi2EEESB_EEENS1_32KernelTmaWarpSpecializedPingpongEEENS5_IJNSA_ILi64EEENSA_ILi128EEENSA_ILi32EEEEEENS_12float_e4m3_tENS5_IJlSB_lEEESK_SL_NS4_8TiledMMAINS4_8MMA_AtomIJNS4_4SM904GMMA31MMA_64x128x32_F32E4M3E4M3_SS_TNILNSP_7ScaleInE1ELSR_1EEEEEENS4_6LayoutINS5_IJSB_SB_SB_EEENS5_IJNSA_ILi0EEESW_SW_EEEEENS5_IJNS4_10UnderscoreESZ_SZ_EEEEENS4_23SM90_TMA_LOAD_MULTICASTENS4_14ComposedLayoutINS4_7SwizzleILi1ELi4ELi3EEENS4_18smem_ptr_flag_bitsILi8EEENSU_INS5_IJNSA_ILi8EEESI_EEENS5_IJSI_SB_EEEEEEEvNS4_8identityENS4_13SM90_TMA_LOADES1C_vS1D_EENS_8epilogue10collective6detail29Sm90TmaWarpSpecializedAdapterINS1H_15DefaultEpilogueISK_SL_SL_NS1G_6thread17LinearCombinationISK_Li1EffLNS1L_9ScaleType4KindE0ELNS_15FloatRoundStyleE2ESK_EENS1_15EpilogueDefaultEEEEEvvEEEEvNT_6ParamsE,"a",@progbits
	.sectionflags	@""
	.align	4
.nv.constant0._ZN7cutlass13device_kernelINS_4gemm6kernel13GemmUniversalIN4cute5tupleIJiiiiEEENS1_10collective13CollectiveMmaINS1_37MainloopSm90TmaGmmaWarpSpecializedFP8ILi5ENS5_IJNS4_1CILi1EEENSA_ILi2EEESB_EEENS1_32KernelTmaWarpSpecializedPingpongEEENS5_IJNSA_ILi64EEENSA_ILi128EEENSA_ILi32EEEEEENS_12float_e4m3_tENS5_IJlSB_lEEESK_SL_NS4_8TiledMMAINS4_8MMA_AtomIJNS4_4SM904GMMA31MMA_64x128x32_F32E4M3E4M3_SS_TNILNSP_7ScaleInE1ELSR_1EEEEEENS4_6LayoutINS5_IJSB_SB_SB_EEENS5_IJNSA_ILi0EEESW_SW_EEEEENS5_IJNS4_10UnderscoreESZ_SZ_EEEEENS4_23SM90_TMA_LOAD_MULTICASTENS4_14ComposedLayoutINS4_7SwizzleILi1ELi4ELi3EEENS4_18smem_ptr_flag_bitsILi8EEENSU_INS5_IJNSA_ILi8EEESI_EEENS5_IJSI_SB_EEEEEEEvNS4_8identityENS4_13SM90_TMA_LOADES1C_vS1D_EENS_8epilogue10collective6detail29Sm90TmaWarpSpecializedAdapterINS1H_15DefaultEpilogueISK_SL_SL_NS1G_6thread17LinearCombinationISK_Li1EffLNS1L_9ScaleType4KindE0ELNS_15FloatRoundStyleE2ESK_EENS1_15EpilogueDefaultEEEEEvvEEEEvNT_6ParamsE:
	.zero		1664


//--------------------- SYMBOLS --------------------------

	.type		.nv.reservedSmem.offset0,@object
	.size		.nv.reservedSmem.offset0,0x4
